	.target	sm_80

	.elftype	@"ET_EXEC"


//--------------------- .note.nv.tkinfo           --------------------------
	.section	.note.nv.tkinfo,"",@"SHT_NOTE"
	.sectionflags	@"SHF_NOTE_NV_TKINFO"
	.tkinfo
        /*0018*/ 	.word	0x00000002
        /*0030*/ 	.string	""
        /*0030*/ 	.string	"ptxas"
        /*0030*/ 	.string	"Cuda compilation tools, release 13.0, V13.0.88"
        /*0030*/ 	.string	"Build cuda_13.0.r13.0/compiler.36424714_0"
        /*0030*/ 	.string	"-arch sm_80 -m 64 "



//--------------------- .note.nv.cuinfo           --------------------------
	.section	.note.nv.cuinfo,"",@"SHT_NOTE"
	.sectionflags	@"SHF_NOTE_NV_CUINFO"
        /*0018*/ 	.short	0x0002
        /*001a*/ 	.short	0x0050
        /*001c*/ 	.short	0x0082
	.zero		2


//--------------------- .nv.info                  --------------------------
	.section	.nv.info,"",@"SHT_CUDA_INFO"
	.align	4


	//----- nvinfo : EIATTR_REGCOUNT
	.align		4
        /*0000*/ 	.byte	0x04, 0x2f
        /*0002*/ 	.short	(.L_20 - .L_19)
	.align		4
.L_19:
        /*0004*/ 	.word	index@(_ZN17fastertransformer37int8WeightPerChannelLdkMultiplicationILi1ELi2EEEvPK5char4PKNS_5half4EPKfPvi)
        /*0008*/ 	.word	0x0000001a


	//----- nvinfo : EIATTR_FRAME_SIZE
	.align		4
.L_20:
        /*000c*/ 	.byte	0x04, 0x11
        /*000e*/ 	.short	(.L_22 - .L_21)
	.align		4
.L_21:
        /*0010*/ 	.word	index@(_ZN17fastertransformer37int8WeightPerChannelLdkMultiplicationILi1ELi2EEEvPK5char4PKNS_5half4EPKfPvi)
        /*0014*/ 	.word	0x00000000


	//----- nvinfo : EIATTR_REGCOUNT
	.align		4
.L_22:
        /*0018*/ 	.byte	0x04, 0x2f
        /*001a*/ 	.short	(.L_24 - .L_23)
	.align		4
.L_23:
        /*001c*/ 	.word	index@(_ZN17fastertransformer37int8WeightPerChannelLdkMultiplicationILi1ELi2EEEvPK5char4PK6float4PKfPvi)
        /*0020*/ 	.word	0x0000001d


	//----- nvinfo : EIATTR_FRAME_SIZE
	.align		4
.L_24:
        /*0024*/ 	.byte	0x04, 0x11
        /*0026*/ 	.short	(.L_26 - .L_25)
	.align		4
.L_25:
        /*0028*/ 	.word	index@(_ZN17fastertransformer37int8WeightPerChannelLdkMultiplicationILi1ELi2EEEvPK5char4PK6float4PKfPvi)
        /*002c*/ 	.word	0x00000000


	//----- nvinfo : EIATTR_REGCOUNT
	.align		4
.L_26:
        /*0030*/ 	.byte	0x04, 0x2f
        /*0032*/ 	.short	(.L_28 - .L_27)
	.align		4
.L_27:
        /*0034*/ 	.word	index@(_ZN17fastertransformer37int8WeightPerChannelLdkMultiplicationILi2ELi2EEEvPK5char4PKNS_5half4EPKfPvi)
        /*0038*/ 	.word	0x00000020


	//----- nvinfo : EIATTR_FRAME_SIZE
	.align		4
.L_28:
        /*003c*/ 	.byte	0x04, 0x11
        /*003e*/ 	.short	(.L_30 - .L_29)
	.align		4
.L_29:
        /*0040*/ 	.word	index@(_ZN17fastertransformer37int8WeightPerChannelLdkMultiplicationILi2ELi2EEEvPK5char4PKNS_5half4EPKfPvi)
        /*0044*/ 	.word	0x00000000


	//----- nvinfo : EIATTR_REGCOUNT
	.align		4
.L_30:
        /*0048*/ 	.byte	0x04, 0x2f
        /*004a*/ 	.short	(.L_32 - .L_31)
	.align		4
.L_31:
        /*004c*/ 	.word	index@(_ZN17fastertransformer37int8WeightPerChannelLdkMultiplicationILi2ELi2EEEvPK5char4PK6float4PKfPvi)
        /*0050*/ 	.word	0x00000024


	//----- nvinfo : EIATTR_FRAME_SIZE
	.align		4
.L_32:
        /*0054*/ 	.byte	0x04, 0x11
        /*0056*/ 	.short	(.L_34 - .L_33)
	.align		4
.L_33:
        /*0058*/ 	.word	index@(_ZN17fastertransformer37int8WeightPerChannelLdkMultiplicationILi2ELi2EEEvPK5char4PK6float4PKfPvi)
        /*005c*/ 	.word	0x00000000


	//----- nvinfo : EIATTR_MIN_STACK_SIZE
	.align		4
.L_34:
        /*0060*/ 	.byte	0x04, 0x12
        /*0062*/ 	.short	(.L_36 - .L_35)
	.align		4
.L_35:
        /*0064*/ 	.word	index@(_ZN17fastertransformer37int8WeightPerChannelLdkMultiplicationILi2ELi2EEEvPK5char4PK6float4PKfPvi)
        /*0068*/ 	.word	0x00000000


	//----- nvinfo : EIATTR_MIN_STACK_SIZE
	.align		4
.L_36:
        /*006c*/ 	.byte	0x04, 0x12
        /*006e*/ 	.short	(.L_38 - .L_37)
	.align		4
.L_37:
        /*0070*/ 	.word	index@(_ZN17fastertransformer37int8WeightPerChannelLdkMultiplicationILi2ELi2EEEvPK5char4PKNS_5half4EPKfPvi)
        /*0074*/ 	.word	0x00000000


	//----- nvinfo : EIATTR_MIN_STACK_SIZE
	.align		4
.L_38:
        /*0078*/ 	.byte	0x04, 0x12
        /*007a*/ 	.short	(.L_40 - .L_39)
	.align		4
.L_39:
        /*007c*/ 	.word	index@(_ZN17fastertransformer37int8WeightPerChannelLdkMultiplicationILi1ELi2EEEvPK5char4PK6float4PKfPvi)
        /*0080*/ 	.word	0x00000000


	//----- nvinfo : EIATTR_MIN_STACK_SIZE
	.align		4
.L_40:
        /*0084*/ 	.byte	0x04, 0x12
        /*0086*/ 	.short	(.L_42 - .L_41)
	.align		4
.L_41:
        /*0088*/ 	.word	index@(_ZN17fastertransformer37int8WeightPerChannelLdkMultiplicationILi1ELi2EEEvPK5char4PKNS_5half4EPKfPvi)
        /*008c*/ 	.word	0x00000000
.L_42:


//--------------------- .nv.info._ZN17fastertransformer37int8WeightPerChannelLdkMultiplicationILi2ELi2EEEvPK5char4PK6float4PKfPvi --------------------------
	.section	.nv.info._ZN17fastertransformer37int8WeightPerChannelLdkMultiplicationILi2ELi2EEEvPK5char4PK6float4PKfPvi,"",@"SHT_CUDA_INFO"
	.sectionflags	@""
	.align	4


	//----- nvinfo : EIATTR_CUDA_API_VERSION
	.align		4
        /*0000*/ 	.byte	0x04, 0x37
        /*0002*/ 	.short	(.L_44 - .L_43)
.L_43:
        /*0004*/ 	.word	0x00000082


	//----- nvinfo : EIATTR_SW2861232_WAR
	.align		4
.L_44:
        /*0008*/ 	.byte	0x01, 0x35
	.zero		2


	//----- nvinfo : EIATTR_PARAM_CBANK
	.align		4
        /*000c*/ 	.byte	0x04, 0x0a
        /*000e*/ 	.short	(.L_46 - .L_45)
	.align		4
.L_45:
        /*0010*/ 	.word	index@(.nv.constant0._ZN17fastertransformer37int8WeightPerChannelLdkMultiplicationILi2ELi2EEEvPK5char4PK6float4PKfPvi)
        /*0014*/ 	.short	0x0160
        /*0016*/ 	.short	0x0024


	//----- nvinfo : EIATTR_CBANK_PARAM_SIZE
	.align		4
.L_46:
        /*0018*/ 	.byte	0x03, 0x19
        /*001a*/ 	.short	0x0024


	//----- nvinfo : EIATTR_KPARAM_INFO
	.align		4
        /*001c*/ 	.byte	0x04, 0x17
        /*001e*/ 	.short	(.L_48 - .L_47)
.L_47:
        /*0020*/ 	.word	0x00000000
        /*0024*/ 	.short	0x0004
        /*0026*/ 	.short	0x0020
        /*0028*/ 	.byte	0x00, 0xf0, 0x11, 0x00


	//----- nvinfo : EIATTR_KPARAM_INFO
	.align		4
.L_48:
        /*002c*/ 	.byte	0x04, 0x17
        /*002e*/ 	.short	(.L_50 - .L_49)
.L_49:
        /*0030*/ 	.word	0x00000000
        /*0034*/ 	.short	0x0003
        /*0036*/ 	.short	0x0018
        /*0038*/ 	.byte	0x00, 0xf0, 0x21, 0x00


	//----- nvinfo : EIATTR_KPARAM_INFO
	.align		4
.L_50:
        /*003c*/ 	.byte	0x04, 0x17
        /*003e*/ 	.short	(.L_52 - .L_51)
.L_51:
        /*0040*/ 	.word	0x00000000
        /*0044*/ 	.short	0x0002
        /*0046*/ 	.short	0x0010
        /*0048*/ 	.byte	0x00, 0xf0, 0x21, 0x00


	//----- nvinfo : EIATTR_KPARAM_INFO
	.align		4
.L_52:
        /*004c*/ 	.byte	0x04, 0x17
        /*004e*/ 	.short	(.L_54 - .L_53)
.L_53:
        /*0050*/ 	.word	0x00000000
        /*0054*/ 	.short	0x0001
        /*0056*/ 	.short	0x0008
        /*0058*/ 	.byte	0x00, 0xf0, 0x21, 0x00


	//----- nvinfo : EIATTR_KPARAM_INFO
	.align		4
.L_54:
        /*005c*/ 	.byte	0x04, 0x17
        /*005e*/ 	.short	(.L_56 - .L_55)
.L_55:
        /*0060*/ 	.word	0x00000000
        /*0064*/ 	.short	0x0000
        /*0066*/ 	.short	0x0000
        /*0068*/ 	.byte	0x00, 0xf0, 0x21, 0x00


	//----- nvinfo : EIATTR_MAXREG_COUNT
	.align		4
.L_56:
        /*006c*/ 	.byte	0x03, 0x1b
        /*006e*/ 	.short	0x00ff


	//----- nvinfo : EIATTR_NUM_BARRIERS
	.align		4
        /*0070*/ 	.byte	0x02, 0x4c
        /*0072*/ 	.byte	0x01
	.zero		1


	//----- nvinfo : EIATTR_MERCURY_ISA_VERSION
	.align		4
        /*0074*/ 	.byte	0x03, 0x5f
        /*0076*/ 	.short	0x0000


	//----- nvinfo : EIATTR_COOP_GROUP_MASK_REGIDS
	.align		4
        /*0078*/ 	.byte	0x04, 0x29
        /*007a*/ 	.short	(.L_58 - .L_57)


	//   ....[0]....
.L_57:
        /*007c*/ 	.word	0xffffffff


	//   ....[1]....
        /*0080*/ 	.word	0xffffffff


	//   ....[2]....
        /*0084*/ 	.word	0xffffffff


	//   ....[3]....
        /*0088*/ 	.word	0xffffffff


	//   ....[4]....
        /*008c*/ 	.word	0xffffffff


	//   ....[5]....
        /*0090*/ 	.word	0xffffffff


	//   ....[6]....
        /*0094*/ 	.word	0xffffffff


	//   ....[7]....
        /*0098*/ 	.word	0xffffffff


	//   ....[8]....
        /*009c*/ 	.word	0xffffffff


	//   ....[9]....
        /*00a0*/ 	.word	0xffffffff


	//   ....[10]....
        /*00a4*/ 	.word	0xffffffff


	//   ....[11]....
        /*00a8*/ 	.word	0xffffffff


	//   ....[12]....
        /*00ac*/ 	.word	0xffffffff


	//   ....[13]....
        /*00b0*/ 	.word	0xffffffff


	//   ....[14]....
        /*00b4*/ 	.word	0xffffffff


	//   ....[15]....
        /*00b8*/ 	.word	0xffffffff


	//   ....[16]....
        /*00bc*/ 	.word	0xffffffff


	//   ....[17]....
        /*00c0*/ 	.word	0xffffffff


	//   ....[18]....
        /*00c4*/ 	.word	0xffffffff


	//   ....[19]....
        /*00c8*/ 	.word	0xffffffff


	//   ....[20]....
        /*00cc*/ 	.word	0xffffffff


	//   ....[21]....
        /*00d0*/ 	.word	0xffffffff


	//----- nvinfo : EIATTR_COOP_GROUP_INSTR_OFFSETS
	.align		4
.L_58:
        /*00d4*/ 	.byte	0x04, 0x28
        /*00d6*/ 	.short	(.L_60 - .L_59)


	//   ....[0]....
.L_59:
        /*00d8*/ 	.word	0x00000460


	//   ....[1]....
        /*00dc*/ 	.word	0x00000480


	//   ....[2]....
        /*00e0*/ 	.word	0x000004c0


	//   ....[3]....
        /*00e4*/ 	.word	0x000004d0


	//   ....[4]....
        /*00e8*/ 	.word	0x00000510


	//   ....[5]....
        /*00ec*/ 	.word	0x00000520


	//   ....[6]....
        /*00f0*/ 	.word	0x00000570


	//   ....[7]....
        /*00f4*/ 	.word	0x00000590


	//   ....[8]....
        /*00f8*/ 	.word	0x00000620


	//   ....[9]....
        /*00fc*/ 	.word	0x00000630


	//   ....[10]....
        /*0100*/ 	.word	0x000006c0


	//   ....[11]....
        /*0104*/ 	.word	0x000013c0


	//   ....[12]....
        /*0108*/ 	.word	0x000013e0


	//   ....[13]....
        /*010c*/ 	.word	0x00001440


	//   ....[14]....
        /*0110*/ 	.word	0x00001450


	//   ....[15]....
        /*0114*/ 	.word	0x00001480


	//   ....[16]....
        /*0118*/ 	.word	0x00001490


	//   ....[17]....
        /*011c*/ 	.word	0x000014c0


	//   ....[18]....
        /*0120*/ 	.word	0x000014d0


	//   ....[19]....
        /*0124*/ 	.word	0x00001500


	//   ....[20]....
        /*0128*/ 	.word	0x00001510


	//   ....[21]....
        /*012c*/ 	.word	0x00001560


	//----- nvinfo : EIATTR_EXIT_INSTR_OFFSETS
	.align		4
.L_60:
        /*0130*/ 	.byte	0x04, 0x1c
        /*0132*/ 	.short	(.L_62 - .L_61)


	//   ....[0]....
.L_61:
        /*0134*/ 	.word	0x00002280


	//   ....[1]....
        /*0138*/ 	.word	0x00002310


	//----- nvinfo : EIATTR_CRS_STACK_SIZE
	.align		4
.L_62:
        /*013c*/ 	.byte	0x04, 0x1e
        /*013e*/ 	.short	(.L_64 - .L_63)
.L_63:
        /*0140*/ 	.word	0x00000000
.L_64:


//--------------------- .nv.info._ZN17fastertransformer37int8WeightPerChannelLdkMultiplicationILi2ELi2EEEvPK5char4PKNS_5half4EPKfPvi --------------------------
	.section	.nv.info._ZN17fastertransformer37int8WeightPerChannelLdkMultiplicationILi2ELi2EEEvPK5char4PKNS_5half4EPKfPvi,"",@"SHT_CUDA_INFO"
	.sectionflags	@""
	.align	4


	//----- nvinfo : EIATTR_CUDA_API_VERSION
	.align		4
        /*0000*/ 	.byte	0x04, 0x37
        /*0002*/ 	.short	(.L_66 - .L_65)
.L_65:
        /*0004*/ 	.word	0x00000082


	//----- nvinfo : EIATTR_SW2861232_WAR
	.align		4
.L_66:
        /*0008*/ 	.byte	0x01, 0x35
	.zero		2


	//----- nvinfo : EIATTR_PARAM_CBANK
	.align		4
        /*000c*/ 	.byte	0x04, 0x0a
        /*000e*/ 	.short	(.L_68 - .L_67)
	.align		4
.L_67:
        /*0010*/ 	.word	index@(.nv.constant0._ZN17fastertransformer37int8WeightPerChannelLdkMultiplicationILi2ELi2EEEvPK5char4PKNS_5half4EPKfPvi)
        /*0014*/ 	.short	0x0160
        /*0016*/ 	.short	0x0024


	//----- nvinfo : EIATTR_CBANK_PARAM_SIZE
	.align		4
.L_68:
        /*0018*/ 	.byte	0x03, 0x19
        /*001a*/ 	.short	0x0024


	//----- nvinfo : EIATTR_KPARAM_INFO
	.align		4
        /*001c*/ 	.byte	0x04, 0x17
        /*001e*/ 	.short	(.L_70 - .L_69)
.L_69:
        /*0020*/ 	.word	0x00000000
        /*0024*/ 	.short	0x0004
        /*0026*/ 	.short	0x0020
        /*0028*/ 	.byte	0x00, 0xf0, 0x11, 0x00


	//----- nvinfo : EIATTR_KPARAM_INFO
	.align		4
.L_70:
        /*002c*/ 	.byte	0x04, 0x17
        /*002e*/ 	.short	(.L_72 - .L_71)
.L_71:
        /*0030*/ 	.word	0x00000000
        /*0034*/ 	.short	0x0003
        /*0036*/ 	.short	0x0018
        /*0038*/ 	.byte	0x00, 0xf0, 0x21, 0x00


	//----- nvinfo : EIATTR_KPARAM_INFO
	.align		4
.L_72:
        /*003c*/ 	.byte	0x04, 0x17
        /*003e*/ 	.short	(.L_74 - .L_73)
.L_73:
        /*0040*/ 	.word	0x00000000
        /*0044*/ 	.short	0x0002
        /*0046*/ 	.short	0x0010
        /*0048*/ 	.byte	0x00, 0xf0, 0x21, 0x00


	//----- nvinfo : EIATTR_KPARAM_INFO
	.align		4
.L_74:
        /*004c*/ 	.byte	0x04, 0x17
        /*004e*/ 	.short	(.L_76 - .L_75)
.L_75:
        /*0050*/ 	.word	0x00000000
        /*0054*/ 	.short	0x0001
        /*0056*/ 	.short	0x0008
        /*0058*/ 	.byte	0x00, 0xf0, 0x21, 0x00


	//----- nvinfo : EIATTR_KPARAM_INFO
	.align		4
.L_76:
        /*005c*/ 	.byte	0x04, 0x17
        /*005e*/ 	.short	(.L_78 - .L_77)
.L_77:
        /*0060*/ 	.word	0x00000000
        /*0064*/ 	.short	0x0000
        /*0066*/ 	.short	0x0000
        /*0068*/ 	.byte	0x00, 0xf0, 0x21, 0x00


	//----- nvinfo : EIATTR_MAXREG_COUNT
	.align		4
.L_78:
        /*006c*/ 	.byte	0x03, 0x1b
        /*006e*/ 	.short	0x00ff


	//----- nvinfo : EIATTR_NUM_BARRIERS
	.align		4
        /*0070*/ 	.byte	0x02, 0x4c
        /*0072*/ 	.byte	0x01
	.zero		1


	//----- nvinfo : EIATTR_MERCURY_ISA_VERSION
	.align		4
        /*0074*/ 	.byte	0x03, 0x5f
        /*0076*/ 	.short	0x0000


	//----- nvinfo : EIATTR_COOP_GROUP_MASK_REGIDS
	.align		4
        /*0078*/ 	.byte	0x04, 0x29
        /*007a*/ 	.short	(.L_80 - .L_79)


	//   ....[0]....
.L_79:
        /*007c*/ 	.word	0xffffffff


	//   ....[1]....
        /*0080*/ 	.word	0xffffffff


	//   ....[2]....
        /*0084*/ 	.word	0xffffffff


	//   ....[3]....
        /*0088*/ 	.word	0xffffffff


	//   ....[4]....
        /*008c*/ 	.word	0xffffffff


	//   ....[5]....
        /*0090*/ 	.word	0xffffffff


	//   ....[6]....
        /*0094*/ 	.word	0xffffffff


	//   ....[7]....
        /*0098*/ 	.word	0xffffffff


	//   ....[8]....
        /*009c*/ 	.word	0xffffffff


	//   ....[9]....
        /*00a0*/ 	.word	0xffffffff


	//   ....[10]....
        /*00a4*/ 	.word	0xffffffff


	//   ....[11]....
        /*00a8*/ 	.word	0xffffffff


	//   ....[12]....
        /*00ac*/ 	.word	0xffffffff


	//   ....[13]....
        /*00b0*/ 	.word	0xffffffff


	//   ....[14]....
        /*00b4*/ 	.word	0xffffffff


	//   ....[15]....
        /*00b8*/ 	.word	0xffffffff


	//   ....[16]....
        /*00bc*/ 	.word	0xffffffff


	//   ....[17]....
        /*00c0*/ 	.word	0xffffffff


	//   ....[18]....
        /*00c4*/ 	.word	0xffffffff


	//   ....[19]....
        /*00c8*/ 	.word	0xffffffff


	//   ....[20]....
        /*00cc*/ 	.word	0xffffffff


	//   ....[21]....
        /*00d0*/ 	.word	0xffffffff


	//----- nvinfo : EIATTR_COOP_GROUP_INSTR_OFFSETS
	.align		4
.L_80:
        /*00d4*/ 	.byte	0x04, 0x28
        /*00d6*/ 	.short	(.L_82 - .L_81)


	//   ....[0]....
.L_81:
        /*00d8*/ 	.word	0x000005a0


	//   ....[1]....
        /*00dc*/ 	.word	0x000005c0


	//   ....[2]....
        /*00e0*/ 	.word	0x00000610


	//   ....[3]....
        /*00e4*/ 	.word	0x00000620


	//   ....[4]....
        /*00e8*/ 	.word	0x00000650


	//   ....[5]....
        /*00ec*/ 	.word	0x00000660


	//   ....[6]....
        /*00f0*/ 	.word	0x000006a0


	//   ....[7]....
        /*00f4*/ 	.word	0x000006b0


	//   ....[8]....
        /*00f8*/ 	.word	0x00000700


	//   ....[9]....
        /*00fc*/ 	.word	0x00000720


	//   ....[10]....
        /*0100*/ 	.word	0x00000800


	//   ....[11]....
        /*0104*/ 	.word	0x00001500


	//   ....[12]....
        /*0108*/ 	.word	0x00001520


	//   ....[13]....
        /*010c*/ 	.word	0x00001570


	//   ....[14]....
        /*0110*/ 	.word	0x00001590


	//   ....[15]....
        /*0114*/ 	.word	0x000015c0


	//   ....[16]....
        /*0118*/ 	.word	0x000015d0


	//   ....[17]....
        /*011c*/ 	.word	0x00001600


	//   ....[18]....
        /*0120*/ 	.word	0x00001610


	//   ....[19]....
        /*0124*/ 	.word	0x00001640


	//   ....[20]....
        /*0128*/ 	.word	0x00001650


	//   ....[21]....
        /*012c*/ 	.word	0x000016a0


	//----- nvinfo : EIATTR_EXIT_INSTR_OFFSETS
	.align		4
.L_82:
        /*0130*/ 	.byte	0x04, 0x1c
        /*0132*/ 	.short	(.L_84 - .L_83)


	//   ....[0]....
.L_83:
        /*0134*/ 	.word	0x000023c0


	//   ....[1]....
        /*0138*/ 	.word	0x00002500


	//----- nvinfo : EIATTR_CRS_STACK_SIZE
	.align		4
.L_84:
        /*013c*/ 	.byte	0x04, 0x1e
        /*013e*/ 	.short	(.L_86 - .L_85)
.L_85:
        /*0140*/ 	.word	0x00000000
.L_86:


//--------------------- .nv.info._ZN17fastertransformer37int8WeightPerChannelLdkMultiplicationILi1ELi2EEEvPK5char4PK6float4PKfPvi --------------------------
	.section	.nv.info._ZN17fastertransformer37int8WeightPerChannelLdkMultiplicationILi1ELi2EEEvPK5char4PK6float4PKfPvi,"",@"SHT_CUDA_INFO"
	.sectionflags	@""
	.align	4


	//----- nvinfo : EIATTR_CUDA_API_VERSION
	.align		4
        /*0000*/ 	.byte	0x04, 0x37
        /*0002*/ 	.short	(.L_88 - .L_87)
.L_87:
        /*0004*/ 	.word	0x00000082


	//----- nvinfo : EIATTR_SW2861232_WAR
	.align		4
.L_88:
        /*0008*/ 	.byte	0x01, 0x35
	.zero		2


	//----- nvinfo : EIATTR_PARAM_CBANK
	.align		4
        /*000c*/ 	.byte	0x04, 0x0a
        /*000e*/ 	.short	(.L_90 - .L_89)
	.align		4
.L_89:
        /*0010*/ 	.word	index@(.nv.constant0._ZN17fastertransformer37int8WeightPerChannelLdkMultiplicationILi1ELi2EEEvPK5char4PK6float4PKfPvi)
        /*0014*/ 	.short	0x0160
        /*0016*/ 	.short	0x0024


	//----- nvinfo : EIATTR_CBANK_PARAM_SIZE
	.align		4
.L_90:
        /*0018*/ 	.byte	0x03, 0x19
        /*001a*/ 	.short	0x0024


	//----- nvinfo : EIATTR_KPARAM_INFO
	.align		4
        /*001c*/ 	.byte	0x04, 0x17
        /*001e*/ 	.short	(.L_92 - .L_91)
.L_91:
        /*0020*/ 	.word	0x00000000
        /*0024*/ 	.short	0x0004
        /*0026*/ 	.short	0x0020
        /*0028*/ 	.byte	0x00, 0xf0, 0x11, 0x00


	//----- nvinfo : EIATTR_KPARAM_INFO
	.align		4
.L_92:
        /*002c*/ 	.byte	0x04, 0x17
        /*002e*/ 	.short	(.L_94 - .L_93)
.L_93:
        /*0030*/ 	.word	0x00000000
        /*0034*/ 	.short	0x0003
        /*0036*/ 	.short	0x0018
        /*0038*/ 	.byte	0x00, 0xf0, 0x21, 0x00


	//----- nvinfo : EIATTR_KPARAM_INFO
	.align		4
.L_94:
        /*003c*/ 	.byte	0x04, 0x17
        /*003e*/ 	.short	(.L_96 - .L_95)
.L_95:
        /*0040*/ 	.word	0x00000000
        /*0044*/ 	.short	0x0002
        /*0046*/ 	.short	0x0010
        /*0048*/ 	.byte	0x00, 0xf0, 0x21, 0x00


	//----- nvinfo : EIATTR_KPARAM_INFO
	.align		4
.L_96:
        /*004c*/ 	.byte	0x04, 0x17
        /*004e*/ 	.short	(.L_98 - .L_97)
.L_97:
        /*0050*/ 	.word	0x00000000
        /*0054*/ 	.short	0x0001
        /*0056*/ 	.short	0x0008
        /*0058*/ 	.byte	0x00, 0xf0, 0x21, 0x00


	//----- nvinfo : EIATTR_KPARAM_INFO
	.align		4
.L_98:
        /*005c*/ 	.byte	0x04, 0x17
        /*005e*/ 	.short	(.L_100 - .L_99)
.L_99:
        /*0060*/ 	.word	0x00000000
        /*0064*/ 	.short	0x0000
        /*0066*/ 	.short	0x0000
        /*0068*/ 	.byte	0x00, 0xf0, 0x21, 0x00


	//----- nvinfo : EIATTR_MAXREG_COUNT
	.align		4
.L_100:
        /*006c*/ 	.byte	0x03, 0x1b
        /*006e*/ 	.short	0x00ff


	//----- nvinfo : EIATTR_NUM_BARRIERS
	.align		4
        /*0070*/ 	.byte	0x02, 0x4c
        /*0072*/ 	.byte	0x01
	.zero		1


	//----- nvinfo : EIATTR_MERCURY_ISA_VERSION
	.align		4
        /*0074*/ 	.byte	0x03, 0x5f
        /*0076*/ 	.short	0x0000


	//----- nvinfo : EIATTR_COOP_GROUP_MASK_REGIDS
	.align		4
        /*0078*/ 	.byte	0x04, 0x29
        /*007a*/ 	.short	(.L_102 - .L_101)


	//   ....[0]....
.L_101:
        /*007c*/ 	.word	0xffffffff


	//   ....[1]....
        /*0080*/ 	.word	0xffffffff


	//   ....[2]....
        /*0084*/ 	.word	0xffffffff


	//   ....[3]....
        /*0088*/ 	.word	0xffffffff


	//   ....[4]....
        /*008c*/ 	.word	0xffffffff


	//   ....[5]....
        /*0090*/ 	.word	0xffffffff


	//   ....[6]....
        /*0094*/ 	.word	0xffffffff


	//   ....[7]....
        /*0098*/ 	.word	0xffffffff


	//   ....[8]....
        /*009c*/ 	.word	0xffffffff


	//   ....[9]....
        /*00a0*/ 	.word	0xffffffff


	//   ....[10]....
        /*00a4*/ 	.word	0xffffffff


	//----- nvinfo : EIATTR_COOP_GROUP_INSTR_OFFSETS
	.align		4
.L_102:
        /*00a8*/ 	.byte	0x04, 0x28
        /*00aa*/ 	.short	(.L_104 - .L_103)


	//   ....[0]....
.L_103:
        /*00ac*/ 	.word	0x00000360


	//   ....[1]....
        /*00b0*/ 	.word	0x00000380


	//   ....[2]....
        /*00b4*/ 	.word	0x000003c0


	//   ....[3]....
        /*00b8*/ 	.word	0x000003d0


	//   ....[4]....
        /*00bc*/ 	.word	0x00000410


	//   ....[5]....
        /*00c0*/ 	.word	0x00000420


	//   ....[6]....
        /*00c4*/ 	.word	0x00000480


	//   ....[7]....
        /*00c8*/ 	.word	0x000004a0


	//   ....[8]....
        /*00cc*/ 	.word	0x000004e0


	//   ....[9]....
        /*00d0*/ 	.word	0x00000500


	//   ....[10]....
        /*00d4*/ 	.word	0x00000550


	//----- nvinfo : EIATTR_EXIT_INSTR_OFFSETS
	.align		4
.L_104:
        /*00d8*/ 	.byte	0x04, 0x1c
        /*00da*/ 	.short	(.L_106 - .L_105)


	//   ....[0]....
.L_105:
        /*00dc*/ 	.word	0x000012c0


	//   ....[1]....
        /*00e0*/ 	.word	0x00001310


	//----- nvinfo : EIATTR_CRS_STACK_SIZE
	.align		4
.L_106:
        /*00e4*/ 	.byte	0x04, 0x1e
        /*00e6*/ 	.short	(.L_108 - .L_107)
.L_107:
        /*00e8*/ 	.word	0x00000000
.L_108:


//--------------------- .nv.info._ZN17fastertransformer37int8WeightPerChannelLdkMultiplicationILi1ELi2EEEvPK5char4PKNS_5half4EPKfPvi --------------------------
	.section	.nv.info._ZN17fastertransformer37int8WeightPerChannelLdkMultiplicationILi1ELi2EEEvPK5char4PKNS_5half4EPKfPvi,"",@"SHT_CUDA_INFO"
	.sectionflags	@""
	.align	4


	//----- nvinfo : EIATTR_CUDA_API_VERSION
	.align		4
        /*0000*/ 	.byte	0x04, 0x37
        /*0002*/ 	.short	(.L_110 - .L_109)
.L_109:
        /*0004*/ 	.word	0x00000082


	//----- nvinfo : EIATTR_SW2861232_WAR
	.align		4
.L_110:
        /*0008*/ 	.byte	0x01, 0x35
	.zero		2


	//----- nvinfo : EIATTR_PARAM_CBANK
	.align		4
        /*000c*/ 	.byte	0x04, 0x0a
        /*000e*/ 	.short	(.L_112 - .L_111)
	.align		4
.L_111:
        /*0010*/ 	.word	index@(.nv.constant0._ZN17fastertransformer37int8WeightPerChannelLdkMultiplicationILi1ELi2EEEvPK5char4PKNS_5half4EPKfPvi)
        /*0014*/ 	.short	0x0160
        /*0016*/ 	.short	0x0024


	//----- nvinfo : EIATTR_CBANK_PARAM_SIZE
	.align		4
.L_112:
        /*0018*/ 	.byte	0x03, 0x19
        /*001a*/ 	.short	0x0024


	//----- nvinfo : EIATTR_KPARAM_INFO
	.align		4
        /*001c*/ 	.byte	0x04, 0x17
        /*001e*/ 	.short	(.L_114 - .L_113)
.L_113:
        /*0020*/ 	.word	0x00000000
        /*0024*/ 	.short	0x0004
        /*0026*/ 	.short	0x0020
        /*0028*/ 	.byte	0x00, 0xf0, 0x11, 0x00


	//----- nvinfo : EIATTR_KPARAM_INFO
	.align		4
.L_114:
        /*002c*/ 	.byte	0x04, 0x17
        /*002e*/ 	.short	(.L_116 - .L_115)
.L_115:
        /*0030*/ 	.word	0x00000000
        /*0034*/ 	.short	0x0003
        /*0036*/ 	.short	0x0018
        /*0038*/ 	.byte	0x00, 0xf0, 0x21, 0x00


	//----- nvinfo : EIATTR_KPARAM_INFO
	.align		4
.L_116:
        /*003c*/ 	.byte	0x04, 0x17
        /*003e*/ 	.short	(.L_118 - .L_117)
.L_117:
        /*0040*/ 	.word	0x00000000
        /*0044*/ 	.short	0x0002
        /*0046*/ 	.short	0x0010
        /*0048*/ 	.byte	0x00, 0xf0, 0x21, 0x00


	//----- nvinfo : EIATTR_KPARAM_INFO
	.align		4
.L_118:
        /*004c*/ 	.byte	0x04, 0x17
        /*004e*/ 	.short	(.L_120 - .L_119)
.L_119:
        /*0050*/ 	.word	0x00000000
        /*0054*/ 	.short	0x0001
        /*0056*/ 	.short	0x0008
        /*0058*/ 	.byte	0x00, 0xf0, 0x21, 0x00


	//----- nvinfo : EIATTR_KPARAM_INFO
	.align		4
.L_120:
        /*005c*/ 	.byte	0x04, 0x17
        /*005e*/ 	.short	(.L_122 - .L_121)
.L_121:
        /*0060*/ 	.word	0x00000000
        /*0064*/ 	.short	0x0000
        /*0066*/ 	.short	0x0000
        /*0068*/ 	.byte	0x00, 0xf0, 0x21, 0x00


	//----- nvinfo : EIATTR_MAXREG_COUNT
	.align		4
.L_122:
        /*006c*/ 	.byte	0x03, 0x1b
        /*006e*/ 	.short	0x00ff


	//----- nvinfo : EIATTR_NUM_BARRIERS
	.align		4
        /*0070*/ 	.byte	0x02, 0x4c
        /*0072*/ 	.byte	0x01
	.zero		1


	//----- nvinfo : EIATTR_MERCURY_ISA_VERSION
	.align		4
        /*0074*/ 	.byte	0x03, 0x5f
        /*0076*/ 	.short	0x0000


	//----- nvinfo : EIATTR_COOP_GROUP_MASK_REGIDS
	.align		4
        /*0078*/ 	.byte	0x04, 0x29
        /*007a*/ 	.short	(.L_124 - .L_123)


	//   ....[0]....
.L_123:
        /*007c*/ 	.word	0xffffffff


	//   ....[1]....
        /*0080*/ 	.word	0xffffffff


	//   ....[2]....
        /*0084*/ 	.word	0xffffffff


	//   ....[3]....
        /*0088*/ 	.word	0xffffffff


	//   ....[4]....
        /*008c*/ 	.word	0xffffffff


	//   ....[5]....
        /*0090*/ 	.word	0xffffffff


	//   ....[6]....
        /*0094*/ 	.word	0xffffffff


	//   ....[7]....
        /*0098*/ 	.word	0xffffffff


	//   ....[8]....
        /*009c*/ 	.word	0xffffffff


	//   ....[9]....
        /*00a0*/ 	.word	0xffffffff


	//   ....[10]....
        /*00a4*/ 	.word	0xffffffff


	//----- nvinfo : EIATTR_COOP_GROUP_INSTR_OFFSETS
	.align		4
.L_124:
        /*00a8*/ 	.byte	0x04, 0x28
        /*00aa*/ 	.short	(.L_126 - .L_125)


	//   ....[0]....
.L_125:
        /*00ac*/ 	.word	0x00000440


	//   ....[1]....
        /*00b0*/ 	.word	0x00000460


	//   ....[2]....
        /*00b4*/ 	.word	0x000004a0


	//   ....[3]....
        /*00b8*/ 	.word	0x000004b0


	//   ....[4]....
        /*00bc*/ 	.word	0x000004f0


	//   ....[5]....
        /*00c0*/ 	.word	0x00000500


	//   ....[6]....
        /*00c4*/ 	.word	0x00000540


	//   ....[7]....
        /*00c8*/ 	.word	0x00000570


	//   ....[8]....
        /*00cc*/ 	.word	0x000005c0


	//   ....[9]....
        /*00d0*/ 	.word	0x000005e0


	//   ....[10]....
        /*00d4*/ 	.word	0x00000630


	//----- nvinfo : EIATTR_EXIT_INSTR_OFFSETS
	.align		4
.L_126:
        /*00d8*/ 	.byte	0x04, 0x1c
        /*00da*/ 	.short	(.L_128 - .L_127)


	//   ....[0]....
.L_127:
        /*00dc*/ 	.word	0x000013b0


	//   ....[1]....
        /*00e0*/ 	.word	0x00001480


	//----- nvinfo : EIATTR_CRS_STACK_SIZE
	.align		4
.L_128:
        /*00e4*/ 	.byte	0x04, 0x1e
        /*00e6*/ 	.short	(.L_130 - .L_129)
.L_129:
        /*00e8*/ 	.word	0x00000000
.L_130:


//--------------------- .nv.callgraph             --------------------------
	.section	.nv.callgraph,"",@"SHT_CUDA_CALLGRAPH"
	.align	4
	.sectionentsize	8
	.align		4
        /*0000*/ 	.word	0x00000000
	.align		4
        /*0004*/ 	.word	0xffffffff
	.align		4
        /*0008*/ 	.word	0x00000000
	.align		4
        /*000c*/ 	.word	0xfffffffe
	.align		4
        /*0010*/ 	.word	0x00000000
	.align		4
        /*0014*/ 	.word	0xfffffffd
	.align		4
        /*0018*/ 	.word	0x00000000
	.align		4
        /*001c*/ 	.word	0xfffffffc


//--------------------- .nv.rel.action            --------------------------
	.section	.nv.rel.action,"",@"SHT_CUDA_RELOCINFO"
	.align	8
	.sectionentsize	8
        /*0000*/ 	.byte	0x73, 0x00, 0x00, 0x00, 0x00, 0x00, 0x00, 0x00, 0x00, 0x00, 0x00, 0x11, 0x25, 0x00, 0x05, 0x36


//--------------------- .nv.constant4             --------------------------
	.section	.nv.constant4,"a",@progbits
	.align	8
	.align		8
.nv.constant4:
        /*0000*/ 	.dword	precalc_xorwow_matrix
	.align		8
        /*0008*/ 	.dword	precalc_xorwow_offset_matrix
	.align		8
        /*0010*/ 	.dword	mrg32k3aM1
	.align		8
        /*0018*/ 	.dword	mrg32k3aM2
	.align		8
        /*0020*/ 	.dword	mrg32k3aM1SubSeq
	.align		8
        /*0028*/ 	.dword	mrg32k3aM2SubSeq
	.align		8
        /*0030*/ 	.dword	mrg32k3aM1Seq
	.align		8
        /*0038*/ 	.dword	mrg32k3aM2Seq
	.align		8
        /*0040*/ 	.dword	_ZN67_INTERNAL_db7f6010_31_matrix_vector_multiplication_cu_d71c890f_32744cuda3std3__469_GLOBAL__N__db7f6010_31_matrix_vector_multiplication_cu_d71c890f_32746ignoreE
	.align		8
        /*0048*/ 	.dword	_ZN67_INTERNAL_db7f6010_31_matrix_vector_multiplication_cu_d71c890f_32744cuda3std3__45__cpo5beginE
	.align		8
        /*0050*/ 	.dword	_ZN67_INTERNAL_db7f6010_31_matrix_vector_multiplication_cu_d71c890f_32744cuda3std3__45__cpo3endE
	.align		8
        /*0058*/ 	.dword	_ZN67_INTERNAL_db7f6010_31_matrix_vector_multiplication_cu_d71c890f_32744cuda3std3__45__cpo6cbeginE
	.align		8
        /*0060*/ 	.dword	_ZN67_INTERNAL_db7f6010_31_matrix_vector_multiplication_cu_d71c890f_32744cuda3std3__45__cpo4cendE
	.align		8
        /*0068*/ 	.dword	_ZN67_INTERNAL_db7f6010_31_matrix_vector_multiplication_cu_d71c890f_32744cuda3std3__419piecewise_constructE
	.align		8
        /*0070*/ 	.dword	_ZN67_INTERNAL_db7f6010_31_matrix_vector_multiplication_cu_d71c890f_32744cuda3std3__48in_placeE
	.align		8
        /*0078*/ 	.dword	_ZN67_INTERNAL_db7f6010_31_matrix_vector_multiplication_cu_d71c890f_32744cuda3std6ranges3__45__cpo4swapE
	.align		8
        /*0080*/ 	.dword	_ZN67_INTERNAL_db7f6010_31_matrix_vector_multiplication_cu_d71c890f_32744cuda3std6ranges3__45__cpo9iter_moveE
	.align		8
        /*0088*/ 	.dword	_ZN67_INTERNAL_db7f6010_31_matrix_vector_multiplication_cu_d71c890f_32744cuda3std6ranges3__45__cpo7advanceE


//--------------------- .nv.constant3             --------------------------
	.section	.nv.constant3,"a",@progbits
	.align	8
.nv.constant3:
	.type		__cr_lgamma_table,@object
	.size		__cr_lgamma_table,(.L_8 - __cr_lgamma_table)
__cr_lgamma_table:
        /*0000*/ 	.byte	0x00, 0x00, 0x00, 0x00, 0x00, 0x00, 0x00, 0x00, 0x00, 0x00, 0x00, 0x00, 0x00, 0x00, 0x00, 0x00
        /*0010*/ 	.byte	0xef, 0x39, 0xfa, 0xfe, 0x42, 0x2e, 0xe6, 0x3f, 0x02, 0x20, 0x2a, 0xfa, 0x0b, 0xab, 0xfc, 0x3f
        /*0020*/ 	.byte	0xf9, 0x2c, 0x92, 0x7c, 0xa7, 0x6c, 0x09, 0x40, 0xc9, 0x79, 0x44, 0x3c, 0x64, 0x26, 0x13, 0x40
        /*0030*/ 	.byte	0xca, 0x01, 0xcf, 0x3a, 0x27, 0x51, 0x1a, 0x40, 0x30, 0xcc, 0x2d, 0xf3, 0xe1, 0x0c, 0x21, 0x40
        /*0040*/ 	.byte	0x0d, 0xb7, 0xfc, 0x82, 0x8e, 0x35, 0x25, 0x40
.L_8:


//--------------------- .nv.constant0._ZN17fastertransformer37int8WeightPerChannelLdkMultiplicationILi2ELi2EEEvPK5char4PK6float4PKfPvi --------------------------
	.section	.nv.constant0._ZN17fastertransformer37int8WeightPerChannelLdkMultiplicationILi2ELi2EEEvPK5char4PK6float4PKfPvi,"a",@progbits
	.sectionflags	@""
	.align	4
.nv.constant0._ZN17fastertransformer37int8WeightPerChannelLdkMultiplicationILi2ELi2EEEvPK5char4PK6float4PKfPvi:
	.zero		388


//--------------------- .nv.constant0._ZN17fastertransformer37int8WeightPerChannelLdkMultiplicationILi2ELi2EEEvPK5char4PKNS_5half4EPKfPvi --------------------------
	.section	.nv.constant0._ZN17fastertransformer37int8WeightPerChannelLdkMultiplicationILi2ELi2EEEvPK5char4PKNS_5half4EPKfPvi,"a",@progbits
	.sectionflags	@""
	.align	4
.nv.constant0._ZN17fastertransformer37int8WeightPerChannelLdkMultiplicationILi2ELi2EEEvPK5char4PKNS_5half4EPKfPvi:
	.zero		388


//--------------------- .nv.constant0._ZN17fastertransformer37int8WeightPerChannelLdkMultiplicationILi1ELi2EEEvPK5char4PK6float4PKfPvi --------------------------
	.section	.nv.constant0._ZN17fastertransformer37int8WeightPerChannelLdkMultiplicationILi1ELi2EEEvPK5char4PK6float4PKfPvi,"a",@progbits
	.sectionflags	@""
	.align	4
.nv.constant0._ZN17fastertransformer37int8WeightPerChannelLdkMultiplicationILi1ELi2EEEvPK5char4PK6float4PKfPvi:
	.zero		388


//--------------------- .nv.constant0._ZN17fastertransformer37int8WeightPerChannelLdkMultiplicationILi1ELi2EEEvPK5char4PKNS_5half4EPKfPvi --------------------------
	.section	.nv.constant0._ZN17fastertransformer37int8WeightPerChannelLdkMultiplicationILi1ELi2EEEvPK5char4PKNS_5half4EPKfPvi,"a",@progbits
	.sectionflags	@""
	.align	4
.nv.constant0._ZN17fastertransformer37int8WeightPerChannelLdkMultiplicationILi1ELi2EEEvPK5char4PKNS_5half4EPKfPvi:
	.zero		388


//--------------------- .text._ZN17fastertransformer37int8WeightPerChannelLdkMultiplicationILi2ELi2EEEvPK5char4PK6float4PKfPvi --------------------------
	.section	.text._ZN17fastertransformer37int8WeightPerChannelLdkMultiplicationILi2ELi2EEEvPK5char4PK6float4PKfPvi,"ax",@progbits
	.sectioninfo	@"SHI_REGISTERS=36"
	.align	128
        .global         _ZN17fastertransformer37int8WeightPerChannelLdkMultiplicationILi2ELi2EEEvPK5char4PK6float4PKfPvi
        .type           _ZN17fastertransformer37int8WeightPerChannelLdkMultiplicationILi2ELi2EEEvPK5char4PK6float4PKfPvi,@function
        .size           _ZN17fastertransformer37int8WeightPerChannelLdkMultiplicationILi2ELi2EEEvPK5char4PK6float4PKfPvi,(.L_x_94 - _ZN17fastertransformer37int8WeightPerChannelLdkMultiplicationILi2ELi2EEEvPK5char4PK6float4PKfPvi)
        .other          _ZN17fastertransformer37int8WeightPerChannelLdkMultiplicationILi2ELi2EEEvPK5char4PK6float4PKfPvi,@"STO_CUDA_ENTRY STV_DEFAULT"
_ZN17fastertransformer37int8WeightPerChannelLdkMultiplicationILi2ELi2EEEvPK5char4PK6float4PKfPvi:
.text._ZN17fastertransformer37int8WeightPerChannelLdkMultiplicationILi2ELi2EEEvPK5char4PK6float4PKfPvi:
[----:B------:R-:W-:Y:S02]  /*0000*/  MOV R1, c[0x0][0x28] ;  /* 0x00000a0000017a02 */ /* 0x000fe40000000f00 */
[----:B------:R-:W0:Y:S01]  /*0010*/  S2R R0, SR_TID.X ;  /* 0x0000000000007919 */ /* 0x000e220000002100 */
[----:B------:R-:W-:Y:S01]  /*0020*/  ULDC.64 UR6, c[0x0][0x118] ;  /* 0x0000460000067ab9 */ /* 0x000fe20000000a00 */
[----:B------:R-:W-:Y:S02]  /*0030*/  BSSY B0, `(.L_x_0) ;  /* 0x0000042000007945 */ /* 0x000fe40003800000 */
[----:B------:R-:W1:Y:S01]  /*0040*/  S2R R2, SR_CTAID.X ;  /* 0x0000000000027919 */ /* 0x000e620000002500 */
[----:B0-----:R-:W-:Y:S02]  /*0050*/  ISETP.GE.AND P0, PT, R0, c[0x0][0x180], PT ;  /* 0x0000600000007a0c */ /* 0x001fe40003f06270 */
[----:B-1----:R-:W-:-:S11]  /*0060*/  SHF.R.S32.HI R3, RZ, 0x1f, R2 ;  /* 0x0000001fff037819 */ /* 0x002fd60000011402 */
[----:B------:R-:W-:Y:S01]  /*0070*/  @P0 CS2R R14, SRZ ;  /* 0x00000000000e0805 */ /* 0x000fe2000001ff00 */
[----:B------:R-:W-:Y:S01]  /*0080*/  @P0 CS2R R12, SRZ ;  /* 0x00000000000c0805 */ /* 0x000fe2000001ff00 */
[----:B------:R-:W-:Y:S05]  /*0090*/  @P0 BRA `(.L_x_1) ;  /* 0x000003b000000947 */ /* 0x000fea0003800000 */
[----:B------:R-:W-:-:S04]  /*00a0*/  LEA R4, P0, R2, c[0x0][0x170], 0x3 ;  /* 0x00005c0002047a11 */ /* 0x000fc800078018ff */
[----:B------:R-:W-:-:S05]  /*00b0*/  LEA.HI.X R5, R2, c[0x0][0x174], R3, 0x3, P0 ;  /* 0x00005d0002057a11 */ /* 0x000fca00000f1c03 */
[----:B------:R0:W5:Y:S04]  /*00c0*/  LDG.E R16, [R4.64] ;  /* 0x0000000604107981 */ /* 0x000168000c1e1900 */
[----:B------:R0:W5:Y:S01]  /*00d0*/  LDG.E R17, [R4.64+0x4] ;  /* 0x0000040604117981 */ /* 0x000162000c1e1900 */
[----:B------:R-:W-:Y:S01]  /*00e0*/  MOV R18, c[0x0][0x180] ;  /* 0x0000600000127a02 */ /* 0x000fe20000000f00 */
[----:B------:R-:W-:Y:S01]  /*00f0*/  IMAD R22, R2, c[0x0][0x180], RZ ;  /* 0x0000600002167a24 */ /* 0x000fe200078e02ff */
[----:B------:R-:W-:Y:S01]  /*0100*/  CS2R R14, SRZ ;  /* 0x00000000000e7805 */ /* 0x000fe2000001ff00 */
[----:B------:R-:W-:Y:S01]  /*0110*/  CS2R R12, SRZ ;  /* 0x00000000000c7805 */ /* 0x000fe2000001ff00 */
[----:B------:R-:W-:Y:S02]  /*0120*/  SHF.R.S32.HI R7, RZ, 0x1f, R18 ;  /* 0x0000001fff077819 */ /* 0x000fe40000011412 */
[----:B------:R-:W-:-:S02]  /*0130*/  MOV R19, R0 ;  /* 0x0000000000137202 */ /* 0x000fc40000000f00 */
[----:B------:R-:W-:Y:S02]  /*0140*/  SHF.L.U32 R22, R22, 0x1, RZ ;  /* 0x0000000116167819 */ /* 0x000fe400000006ff */
[C-C-:B------:R-:W-:Y:S02]  /*0150*/  SHF.L.U64.HI R21, R18.reuse, 0x2, R7.reuse ;  /* 0x0000000212157819 */ /* 0x140fe40000010207 */
[----:B0-----:R-:W-:Y:S02]  /*0160*/  SHF.L.U64.HI R20, R18, 0x4, R7 ;  /* 0x0000000412147819 */ /* 0x001fe40000010207 */
.L_x_2:
[----:B------:R-:W-:Y:S02]  /*0170*/  SHF.R.S32.HI R5, RZ, 0x1f, R19 ;  /* 0x0000001fff057819 */ /* 0x000fe40000011413 */
[----:B------:R-:W-:-:S04]  /*0180*/  IADD3 R4, P0, R22, R19, RZ ;  /* 0x0000001316047210 */ /* 0x000fc80007f1e0ff */
[----:B------:R-:W-:Y:S02]  /*0190*/  LEA.HI.X.SX32 R5, R22, R5, 0x1, P0 ;  /* 0x0000000516057211 */ /* 0x000fe400000f0eff */
[----:B------:R-:W-:-:S04]  /*01a0*/  LEA R28, P0, R4, c[0x0][0x160], 0x2 ;  /* 0x00005800041c7a11 */ /* 0x000fc800078010ff */
[----:B------:R-:W-:Y:S01]  /*01b0*/  LEA.HI.X R29, R4, c[0x0][0x164], R5, 0x2, P0 ;  /* 0x00005900041d7a11 */ /* 0x000fe200000f1405 */
[----:B------:R-:W-:Y:S01]  /*01c0*/  HFMA2.MMA R4, -RZ, RZ, 0, 9.5367431640625e-07 ;  /* 0x00000010ff047435 */ /* 0x000fe200000001ff */
[----:B------:R-:W-:-:S03]  /*01d0*/  LEA R30, P0, R18, R28, 0x2 ;  /* 0x0000001c121e7211 */ /* 0x000fc600078010ff */
[----:B------:R-:W2:Y:S01]  /*01e0*/  LDG.E R33, [R28.64] ;  /* 0x000000061c217981 */ /* 0x000ea2000c1e1900 */
[----:B------:R-:W-:-:S05]  /*01f0*/  IADD3.X R31, R29, R21, RZ, P0, !PT ;  /* 0x000000151d1f7210 */ /* 0x000fca00007fe4ff */
[----:B------:R-:W-:Y:S01]  /*0200*/  IMAD.WIDE R4, R19, R4, c[0x0][0x168] ;  /* 0x00005a0013047625 */ /* 0x000fe200078e0204 */
[----:B------:R-:W3:Y:S04]  /*0210*/  LDG.E R31, [R30.64] ;  /* 0x000000061e1f7981 */ /* 0x000ee8000c1e1900 */
[----:B------:R-:W-:-:S04]  /*0220*/  LEA R8, P0, R18, R4, 0x4 ;  /* 0x0000000412087211 */ /* 0x000fc800078020ff */
[----:B------:R-:W-:Y:S02]  /*0230*/  IADD3.X R9, R5, R20, RZ, P0, !PT ;  /* 0x0000001405097210 */ /* 0x000fe400007fe4ff */
[----:B------:R-:W4:Y:S04]  /*0240*/  LDG.E.128 R4, [R4.64] ;  /* 0x0000000604047981 */ /* 0x000f28000c1e1d00 */
[----:B------:R-:W4:Y:S01]  /*0250*/  LDG.E.128 R8, [R8.64] ;  /* 0x0000000608087981 */ /* 0x000f22000c1e1d00 */
[----:B------:R-:W-:-:S04]  /*0260*/  IADD3 R19, R19, c[0x0][0x0], RZ ;  /* 0x0000000013137a10 */ /* 0x000fc80007ffe0ff */
[----:B------:R-:W-:Y:S01]  /*0270*/  ISETP.GE.AND P0, PT, R19, c[0x0][0x180], PT ;  /* 0x0000600013007a0c */ /* 0x000fe20003f06270 */
[----:B--2---:R-:W4:Y:S08]  /*0280*/  I2F.S8 R32, R33.B1 ;  /* 0x1000002100207306 */ /* 0x004f300000001400 */
[----:B---3--:R-:W0:Y:S08]  /*0290*/  I2F.S8 R30, R31.B1 ;  /* 0x1000001f001e7306 */ /* 0x008e300000001400 */
[----:B------:R-:W1:Y:S08]  /*02a0*/  I2F.S8 R27, R33 ;  /* 0x00000021001b7306 */ /* 0x000e700000001400 */
[----:B------:R-:W2:Y:S08]  /*02b0*/  I2F.S8 R29, R31 ;  /* 0x0000001f001d7306 */ /* 0x000eb00000001400 */
[----:B------:R-:W3:Y:S01]  /*02c0*/  I2F.S8 R25, R33.B2 ;  /* 0x2000002100197306 */ /* 0x000ee20000001400 */
[----:B----4-:R-:W-:-:S07]  /*02d0*/  FMUL.FTZ R28, R5, R32 ;  /* 0x00000020051c7220 */ /* 0x010fce0000410000 */
[----:B------:R-:W4:Y:S01]  /*02e0*/  I2F.S8 R23, R31.B2 ;  /* 0x2000001f00177306 */ /* 0x000f220000001400 */
[----:B0-----:R-:W-:Y:S02]  /*02f0*/  FMUL.FTZ R5, R5, R30 ;  /* 0x0000001e05057220 */ /* 0x001fe40000410000 */
[----:B------:R-:W-:-:S05]  /*0300*/  FMUL.FTZ R32, R9, R32 ;  /* 0x0000002009207220 */ /* 0x000fca0000410000 */
[----:B------:R-:W0:Y:S01]  /*0310*/  I2F.S8 R26, R33.B3 ;  /* 0x30000021001a7306 */ /* 0x000e220000001400 */
[----:B------:R-:W-:-:S07]  /*0320*/  FMUL.FTZ R9, R9, R30 ;  /* 0x0000001e09097220 */ /* 0x000fce0000410000 */
[----:B------:R-:W0:Y:S01]  /*0330*/  I2F.S8 R24, R31.B3 ;  /* 0x3000001f00187306 */ /* 0x000e220000001400 */
[C---:B-1----:R-:W-:Y:S02]  /*0340*/  FFMA.FTZ R28, R4.reuse, R27, R28 ;  /* 0x0000001b041c7223 */ /* 0x042fe4000001001c */
[----:B--2---:R-:W-:Y:S02]  /*0350*/  FFMA.FTZ R5, R4, R29, R5 ;  /* 0x0000001d04057223 */ /* 0x004fe40000010005 */
[C---:B------:R-:W-:Y:S02]  /*0360*/  FFMA.FTZ R32, R8.reuse, R27, R32 ;  /* 0x0000001b08207223 */ /* 0x040fe40000010020 */
[----:B------:R-:W-:Y:S02]  /*0370*/  FFMA.FTZ R9, R8, R29, R9 ;  /* 0x0000001d08097223 */ /* 0x000fe40000010009 */
[C---:B---3--:R-:W-:Y:S02]  /*0380*/  FFMA.FTZ R28, R6.reuse, R25, R28 ;  /* 0x00000019061c7223 */ /* 0x048fe4000001001c */
[----:B----4-:R-:W-:-:S02]  /*0390*/  FFMA.FTZ R5, R6, R23, R5 ;  /* 0x0000001706057223 */ /* 0x010fc40000010005 */
[C---:B------:R-:W-:Y:S02]  /*03a0*/  FFMA.FTZ R32, R10.reuse, R25, R32 ;  /* 0x000000190a207223 */ /* 0x040fe40000010020 */
[----:B------:R-:W-:Y:S02]  /*03b0*/  FFMA.FTZ R9, R10, R23, R9 ;  /* 0x000000170a097223 */ /* 0x000fe40000010009 */
[C---:B0-----:R-:W-:Y:S02]  /*03c0*/  FFMA.FTZ R28, R7.reuse, R26, R28 ;  /* 0x0000001a071c7223 */ /* 0x041fe4000001001c */
[----:B------:R-:W-:Y:S02]  /*03d0*/  FFMA.FTZ R7, R7, R24, R5 ;  /* 0x0000001807077223 */ /* 0x000fe40000010005 */
[C---:B------:R-:W-:Y:S02]  /*03e0*/  FFMA.FTZ R5, R11.reuse, R26, R32 ;  /* 0x0000001a0b057223 */ /* 0x040fe40000010020 */
[----:B------:R-:W-:-:S02]  /*03f0*/  FFMA.FTZ R24, R11, R24, R9 ;  /* 0x000000180b187223 */ /* 0x000fc40000010009 */
[C---:B-----5:R-:W-:Y:S02]  /*0400*/  FFMA.FTZ R15, R16.reuse, R28, R15 ;  /* 0x0000001c100f7223 */ /* 0x060fe4000001000f */
[C---:B------:R-:W-:Y:S02]  /*0410*/  FFMA.FTZ R14, R17.reuse, R7, R14 ;  /* 0x00000007110e7223 */ /* 0x040fe4000001000e */
[----:B------:R-:W-:Y:S02]  /*0420*/  FFMA.FTZ R12, R16, R5, R12 ;  /* 0x00000005100c7223 */ /* 0x000fe4000001000c */
[----:B------:R-:W-:Y:S01]  /*0430*/  FFMA.FTZ R13, R17, R24, R13 ;  /* 0x00000018110d7223 */ /* 0x000fe2000001000d */
[----:B------:R-:W-:Y:S05]  /*0440*/  @!P0 BRA `(.L_x_2) ;  /* 0xfffffd2000008947 */ /* 0x000fea000383ffff */
.L_x_1:
[----:B------:R-:W-:Y:S05]  /*0450*/  BSYNC B0 ;  /* 0x0000000000007941 */ /* 0x000fea0003800000 */
.L_x_0:
[----:B------:R-:W0:Y:S01]  /*0460*/  SHFL.BFLY PT, R4, R15, 0x10, 0x1f ;  /* 0x0e001f000f047f89 */ /* 0x000e2200000e0000 */
[----:B------:R-:W-:Y:S03]  /*0470*/  BSSY B0, `(.L_x_3) ;  /* 0x00000f4000007945 */ /* 0x000fe60003800000 */
[----:B------:R-:W1:Y:S04]  /*0480*/  SHFL.BFLY PT, R5, R14, 0x10, 0x1f ;  /* 0x0e001f000e057f89 */ /* 0x000e6800000e0000 */
[----:B------:R-:W2:Y:S01]  /*0490*/  S2R R17, SR_TID.Z ;  /* 0x0000000000117919 */ /* 0x000ea20000002300 */
[----:B0-----:R-:W-:-:S02]  /*04a0*/  FADD.FTZ R4, R4, R15 ;  /* 0x0000000f04047221 */ /* 0x001fc40000010000 */
[----:B-1----:R-:W-:-:S03]  /*04b0*/  FADD.FTZ R8, R5, R14 ;  /* 0x0000000e05087221 */ /* 0x002fc60000010000 */
[----:B------:R-:W0:Y:S04]  /*04c0*/  SHFL.BFLY PT, R5, R4, 0x8, 0x1f ;  /* 0x0d001f0004057f89 */ /* 0x000e2800000e0000 */
[----:B------:R-:W1:Y:S01]  /*04d0*/  SHFL.BFLY PT, R7, R8, 0x8, 0x1f ;  /* 0x0d001f0008077f89 */ /* 0x000e6200000e0000 */
[----:B0-----:R-:W-:-:S03]  /*04e0*/  FADD.FTZ R5, R4, R5 ;  /* 0x0000000504057221 */ /* 0x001fc60000010000 */
[----:B------:R-:W2:Y:S01]  /*04f0*/  S2R R4, SR_TID.Y ;  /* 0x0000000000047919 */ /* 0x000ea20000002200 */
[----:B-1----:R-:W-:-:S03]  /*0500*/  FADD.FTZ R9, R8, R7 ;  /* 0x0000000708097221 */ /* 0x002fc60000010000 */
[----:B------:R-:W0:Y:S04]  /*0510*/  SHFL.BFLY PT, R6, R5, 0x4, 0x1f ;  /* 0x0c801f0005067f89 */ /* 0x000e2800000e0000 */
[----:B------:R-:W1:Y:S01]  /*0520*/  SHFL.BFLY PT, R10, R9, 0x4, 0x1f ;  /* 0x0c801f00090a7f89 */ /* 0x000e6200000e0000 */
[----:B0-----:R-:W-:Y:S02]  /*0530*/  FADD.FTZ R6, R5, R6 ;  /* 0x0000000605067221 */ /* 0x001fe40000010000 */
[----:B--2---:R-:W-:Y:S01]  /*0540*/  IMAD R5, R17, c[0x0][0x4], R4 ;  /* 0x0000010011057a24 */ /* 0x004fe200078e0204 */
[----:B------:R-:W-:Y:S01]  /*0550*/  MOV R4, c[0x0][0x0] ;  /* 0x0000000000047a02 */ /* 0x000fe20000000f00 */
[----:B-1----:R-:W-:Y:S01]  /*0560*/  FADD.FTZ R10, R9, R10 ;  /* 0x0000000a090a7221 */ /* 0x002fe20000010000 */
[----:B------:R-:W0:Y:S01]  /*0570*/  SHFL.BFLY PT, R7, R6, 0x2, 0x1f ;  /* 0x0c401f0006077f89 */ /* 0x000e2200000e0000 */
[----:B------:R-:W-:-:S03]  /*0580*/  IMAD R5, R5, c[0x0][0x0], R0 ;  /* 0x0000000005057a24 */ /* 0x000fc600078e0200 */
[----:B------:R-:W1:Y:S02]  /*0590*/  SHFL.BFLY PT, R11, R10, 0x2, 0x1f ;  /* 0x0c401f000a0b7f89 */ /* 0x000e6400000e0000 */
[C---:B------:R-:W-:Y:S02]  /*05a0*/  ISETP.NE.AND P2, PT, R5.reuse, RZ, PT ;  /* 0x000000ff0500720c */ /* 0x040fe40003f45270 */
[----:B------:R-:W-:Y:S02]  /*05b0*/  SHF.L.U32 R9, R5, 0x2, RZ ;  /* 0x0000000205097819 */ /* 0x000fe400000006ff */
[----:B------:R-:W-:Y:S02]  /*05c0*/  ISETP.LT.AND P1, PT, RZ, c[0x0][0x0], !P2 ;  /* 0x00000000ff007a0c */ /* 0x000fe40005721270 */
[----:B------:R-:W-:Y:S02]  /*05d0*/  FSEL R15, R15, RZ, P2 ;  /* 0x000000ff0f0f7208 */ /* 0x000fe40001000000 */
[----:B------:R-:W-:Y:S01]  /*05e0*/  FSEL R14, R14, RZ, P2 ;  /* 0x000000ff0e0e7208 */ /* 0x000fe20001000000 */
[----:B0-----:R-:W-:Y:S01]  /*05f0*/  FADD.FTZ R7, R6, R7 ;  /* 0x0000000706077221 */ /* 0x001fe20000010000 */
[----:B------:R-:W-:Y:S01]  /*0600*/  LEA R6, R4, R9, 0x2 ;  /* 0x0000000904067211 */ /* 0x000fe200078e10ff */
[----:B-1----:R-:W-:-:S03]  /*0610*/  FADD.FTZ R11, R10, R11 ;  /* 0x0000000b0a0b7221 */ /* 0x002fc60000010000 */
[----:B------:R-:W0:Y:S04]  /*0620*/  SHFL.BFLY PT, R8, R7, 0x1, 0x1f ;  /* 0x0c201f0007087f89 */ /* 0x000e2800000e0000 */
[----:B------:R-:W1:Y:S01]  /*0630*/  SHFL.BFLY PT, R16, R11, 0x1, 0x1f ;  /* 0x0c201f000b107f89 */ /* 0x000e6200000e0000 */
[----:B0-----:R-:W-:Y:S01]  /*0640*/  FADD.FTZ R10, R7, R8 ;  /* 0x00000008070a7221 */ /* 0x001fe20000010000 */
[----:B------:R-:W-:Y:S01]  /*0650*/  HFMA2.MMA R7, -RZ, RZ, 0, 5.9604644775390625e-08 ;  /* 0x00000001ff077435 */ /* 0x000fe200000001ff */
[----:B------:R-:W-:Y:S01]  /*0660*/  IADD3 R8, R4, -0x1, RZ ;  /* 0xffffffff04087810 */ /* 0x000fe20007ffe0ff */
[----:B-1----:R-:W-:Y:S02]  /*0670*/  FADD.FTZ R9, R11, R16 ;  /* 0x000000100b097221 */ /* 0x002fe40000010000 */
[----:B------:R-:W-:Y:S01]  /*0680*/  STS [R5.X4], R10 ;  /* 0x0000000a05007388 */ /* 0x000fe20000004800 */
[----:B------:R-:W-:-:S03]  /*0690*/  LEA.HI R8, R8, 0x1, RZ, 0x1b ;  /* 0x0000000108087811 */ /* 0x000fc600078fd8ff */
[----:B------:R-:W-:Y:S02]  /*06a0*/  STS [R6], R9 ;  /* 0x0000000906007388 */ /* 0x000fe40000000800 */
[----:B------:R-:W-:Y:S02]  /*06b0*/  IADD3 R7, -R7, c[0x0][0x0], RZ ;  /* 0x0000000007077a10 */ /* 0x000fe40007ffe1ff */
[----:B------:R-:W-:Y:S06]  /*06c0*/  BAR.SYNC 0x0 ;  /* 0x0000000000007b1d */ /* 0x000fec0000000000 */
[----:B------:R-:W-:Y:S05]  /*06d0*/  @!P1 BRA `(.L_x_4) ;  /* 0x00000cd000009947 */ /* 0x000fea0003800000 */
[----:B------:R-:W-:Y:S01]  /*06e0*/  ISETP.GE.U32.AND P4, PT, R7, 0x60, PT ;  /* 0x000000600700780c */ /* 0x000fe20003f86070 */
[----:B------:R-:W-:Y:S01]  /*06f0*/  UMOV UR4, URZ ;  /* 0x0000003f00047c82 */ /* 0x000fe20008000000 */
[----:B------:R-:W-:-:S02]  /*0700*/  LOP3.LUT R10, R8, 0x3, RZ, 0xc0, !PT ;  /* 0x00000003080a7812 */ /* 0x000fc400078ec0ff */
[----:B------:R-:W-:-:S09]  /*0710*/  MOV R15, RZ ;  /* 0x000000ff000f7202 */ /* 0x000fd20000000f00 */
[----:B------:R-:W-:Y:S05]  /*0720*/  @!P4 BRA `(.L_x_5) ;  /* 0x000005600000c947 */ /* 0x000fea0003800000 */
[----:B------:R-:W-:Y:S01]  /*0730*/  LEA.HI R17, R7, -R10, RZ, 0x1b ;  /* 0x8000000a07117211 */ /* 0x000fe200078fd8ff */
[----:B------:R-:W-:Y:S01]  /*0740*/  UMOV UR4, URZ ;  /* 0x0000003f00047c82 */ /* 0x000fe20008000000 */
[----:B------:R-:W-:Y:S01]  /*0750*/  HFMA2.MMA R15, -RZ, RZ, 0, 0 ;  /* 0x00000000ff0f7435 */ /* 0x000fe200000001ff */
[----:B------:R-:W-:Y:S01]  /*0760*/  UMOV UR5, URZ ;  /* 0x0000003f00057c82 */ /* 0x000fe20008000000 */
[----:B------:R-:W-:-:S13]  /*0770*/  ISETP.GT.AND P0, PT, R17, -0x1, PT ;  /* 0xffffffff1100780c */ /* 0x000fda0003f04270 */
[----:B------:R-:W-:Y:S05]  /*0780*/  @!P0 BRA `(.L_x_6) ;  /* 0x0000043000008947 */ /* 0x000fea0003800000 */
[----:B------:R-:W-:Y:S02]  /*0790*/  IADD3 R9, R17, 0x1, RZ ;  /* 0x0000000111097810 */ /* 0x000fe40007ffe0ff */
[----:B------:R-:W-:Y:S02]  /*07a0*/  PLOP3.LUT P0, PT, PT, PT, PT, 0x80, 0x0 ;  /* 0x000000000000781c */ /* 0x000fe40003f0f070 */
[----:B------:R-:W-:-:S13]  /*07b0*/  ISETP.GT.AND P3, PT, R9, 0xc, PT ;  /* 0x0000000c0900780c */ /* 0x000fda0003f64270 */
[----:B------:R-:W-:Y:S05]  /*07c0*/  @!P3 BRA `(.L_x_7) ;  /* 0x000002600000b947 */ /* 0x000fea0003800000 */
[----:B------:R-:W-:Y:S02]  /*07d0*/  PLOP3.LUT P0, PT, PT, PT, PT, 0x8, 0x0 ;  /* 0x000000000000781c */ /* 0x000fe40003f0e170 */
.L_x_8:
[----:B------:R-:W0:Y:S01]  /*07e0*/  LDS R14, [UR5] ;  /* 0x00000005ff0e7984 */ /* 0x000e220008000800 */
[----:B------:R-:W-:Y:S01]  /*07f0*/  IADD3 R17, R17, -0x10, RZ ;  /* 0xfffffff011117810 */ /* 0x000fe20007ffe0ff */
[----:B------:R-:W-:Y:S02]  /*0800*/  UIADD3 UR4, UR4, 0x200, URZ ;  /* 0x0000020004047890 */ /* 0x000fe4000fffe03f */
[----:B------:R-:W1:Y:S01]  /*0810*/  LDS R11, [UR5+0x80] ;  /* 0x00008005ff0b7984 */ /* 0x000e620008000800 */
[----:B------:R-:W-:-:S03]  /*0820*/  ISETP.GT.AND P3, PT, R17, 0xb, PT ;  /* 0x0000000b1100780c */ /* 0x000fc60003f64270 */
[----:B------:R-:W2:Y:S04]  /*0830*/  LDS R16, [UR5+0x100] ;  /* 0x00010005ff107984 */ /* 0x000ea80008000800 */
[----:B------:R-:W3:Y:S04]  /*0840*/  LDS R18, [UR5+0x180] ;  /* 0x00018005ff127984 */ /* 0x000ee80008000800 */
[----:B------:R-:W4:Y:S04]  /*0850*/  LDS R20, [UR5+0x200] ;  /* 0x00020005ff147984 */ /* 0x000f280008000800 */
[----:B------:R-:W5:Y:S04]  /*0860*/  LDS R22, [UR5+0x280] ;  /* 0x00028005ff167984 */ /* 0x000f680008000800 */
[----:B------:R-:W5:Y:S04]  /*0870*/  LDS R24, [UR5+0x300] ;  /* 0x00030005ff187984 */ /* 0x000f680008000800 */
[----:B------:R-:W5:Y:S04]  /*0880*/  LDS R26, [UR5+0x380] ;  /* 0x00038005ff1a7984 */ /* 0x000f680008000800 */
[----:B------:R-:W5:Y:S04]  /*0890*/  LDS R28, [UR5+0x400] ;  /* 0x00040005ff1c7984 */ /* 0x000f680008000800 */
[----:B------:R-:W5:Y:S01]  /*08a0*/  LDS R9, [UR5+0x480] ;  /* 0x00048005ff097984 */ /* 0x000f620008000800 */
[----:B0-----:R-:W-:-:S03]  /*08b0*/  FADD.FTZ R14, R14, R15 ;  /* 0x0000000f0e0e7221 */ /* 0x001fc60000010000 */
[----:B------:R-:W0:Y:S01]  /*08c0*/  LDS R30, [UR5+0x500] ;  /* 0x00050005ff1e7984 */ /* 0x000e220008000800 */
[----:B-1----:R-:W-:-:S03]  /*08d0*/  FADD.FTZ R11, R14, R11 ;  /* 0x0000000b0e0b7221 */ /* 0x002fc60000010000 */
[----:B------:R-:W1:Y:S01]  /*08e0*/  LDS R14, [UR5+0x580] ;  /* 0x00058005ff0e7984 */ /* 0x000e620008000800 */
[----:B--2---:R-:W-:-:S03]  /*08f0*/  FADD.FTZ R11, R11, R16 ;  /* 0x000000100b0b7221 */ /* 0x004fc60000010000 */
[----:B------:R-:W2:Y:S01]  /*0900*/  LDS R16, [UR5+0x600] ;  /* 0x00060005ff107984 */ /* 0x000ea20008000800 */
[----:B---3--:R-:W-:-:S03]  /*0910*/  FADD.FTZ R11, R11, R18 ;  /* 0x000000120b0b7221 */ /* 0x008fc60000010000 */
[----:B------:R-:W3:Y:S01]  /*0920*/  LDS R18, [UR5+0x680] ;  /* 0x00068005ff127984 */ /* 0x000ee20008000800 */
[----:B----4-:R-:W-:-:S03]  /*0930*/  FADD.FTZ R11, R11, R20 ;  /* 0x000000140b0b7221 */ /* 0x010fc60000010000 */
[----:B------:R-:W4:Y:S01]  /*0940*/  LDS R20, [UR5+0x700] ;  /* 0x00070005ff147984 */ /* 0x000f220008000800 */
[----:B-----5:R-:W-:-:S03]  /*0950*/  FADD.FTZ R11, R11, R22 ;  /* 0x000000160b0b7221 */ /* 0x020fc60000010000 */
[----:B------:R-:W5:Y:S01]  /*0960*/  LDS R22, [UR5+0x780] ;  /* 0x00078005ff167984 */ /* 0x000f620008000800 */
[----:B------:R-:W-:Y:S01]  /*0970*/  UIADD3 UR5, UR5, 0x800, URZ ;  /* 0x0000080005057890 */ /* 0x000fe2000fffe03f */
[----:B------:R-:W-:-:S04]  /*0980*/  FADD.FTZ R11, R11, R24 ;  /* 0x000000180b0b7221 */ /* 0x000fc80000010000 */
[----:B------:R-:W-:-:S04]  /*0990*/  FADD.FTZ R11, R11, R26 ;  /* 0x0000001a0b0b7221 */ /* 0x000fc80000010000 */
[----:B------:R-:W-:-:S04]  /*09a0*/  FADD.FTZ R28, R11, R28 ;  /* 0x0000001c0b1c7221 */ /* 0x000fc80000010000 */
[----:B------:R-:W-:-:S04]  /*09b0*/  FADD.FTZ R9, R28, R9 ;  /* 0x000000091c097221 */ /* 0x000fc80000010000 */
[----:B0-----:R-:W-:-:S04]  /*09c0*/  FADD.FTZ R9, R9, R30 ;  /* 0x0000001e09097221 */ /* 0x001fc80000010000 */
[----:B-1----:R-:W-:-:S04]  /*09d0*/  FADD.FTZ R9, R9, R14 ;  /* 0x0000000e09097221 */ /* 0x002fc80000010000 */
[----:B--2---:R-:W-:-:S04]  /*09e0*/  FADD.FTZ R9, R9, R16 ;  /* 0x0000001009097221 */ /* 0x004fc80000010000 */
[----:B---3--:R-:W-:-:S04]  /*09f0*/  FADD.FTZ R9, R9, R18 ;  /* 0x0000001209097221 */ /* 0x008fc80000010000 */
[----:B----4-:R-:W-:-:S04]  /*0a00*/  FADD.FTZ R9, R9, R20 ;  /* 0x0000001409097221 */ /* 0x010fc80000010000 */
[----:B-----5:R-:W-:Y:S01]  /*0a10*/  FADD.FTZ R15, R9, R22 ;  /* 0x00000016090f7221 */ /* 0x020fe20000010000 */
[----:B------:R-:W-:Y:S05]  /*0a20*/  @P3 BRA `(.L_x_8) ;  /* 0xfffffdb000003947 */ /* 0x000fea000383ffff */
.L_x_7:
[----:B------:R-:W-:-:S04]  /*0a30*/  IADD3 R9, R17, 0x1, RZ ;  /* 0x0000000111097810 */ /* 0x000fc80007ffe0ff */
[----:B------:R-:W-:-:S13]  /*0a40*/  ISETP.GT.AND P3, PT, R9, 0x4, PT ;  /* 0x000000040900780c */ /* 0x000fda0003f64270 */
[----:B------:R-:W-:Y:S05]  /*0a50*/  @!P3 BRA `(.L_x_9) ;  /* 0x000001400000b947 */ /* 0x000fea0003800000 */
[----:B------:R-:W0:Y:S01]  /*0a60*/  LDS R14, [UR5] ;  /* 0x00000005ff0e7984 */ /* 0x000e220008000800 */
[----:B------:R-:W-:Y:S01]  /*0a70*/  PLOP3.LUT P0, PT, PT, PT, PT, 0x8, 0x0 ;  /* 0x000000000000781c */ /* 0x000fe20003f0e170 */
[----:B------:R-:W-:Y:S01]  /*0a80*/  UIADD3 UR4, UR4, 0x100, URZ ;  /* 0x0000010004047890 */ /* 0x000fe2000fffe03f */
[----:B------:R-:W-:Y:S01]  /*0a90*/  IADD3 R17, R17, -0x8, RZ ;  /* 0xfffffff811117810 */ /* 0x000fe20007ffe0ff */
[----:B------:R-:W1:Y:S04]  /*0aa0*/  LDS R9, [UR5+0x80] ;  /* 0x00008005ff097984 */ /* 0x000e680008000800 */
[----:B------:R-:W2:Y:S04]  /*0ab0*/  LDS R16, [UR5+0x100] ;  /* 0x00010005ff107984 */ /* 0x000ea80008000800 */
[----:B------:R-:W3:Y:S04]  /*0ac0*/  LDS R18, [UR5+0x180] ;  /* 0x00018005ff127984 */ /* 0x000ee80008000800 */
[----:B------:R-:W4:Y:S04]  /*0ad0*/  LDS R20, [UR5+0x200] ;  /* 0x00020005ff147984 */ /* 0x000f280008000800 */
[----:B------:R-:W5:Y:S04]  /*0ae0*/  LDS R22, [UR5+0x280] ;  /* 0x00028005ff167984 */ /* 0x000f680008000800 */
[----:B------:R-:W5:Y:S04]  /*0af0*/  LDS R24, [UR5+0x300] ;  /* 0x00030005ff187984 */ /* 0x000f680008000800 */
[----:B------:R-:W5:Y:S01]  /*0b00*/  LDS R26, [UR5+0x380] ;  /* 0x00038005ff1a7984 */ /* 0x000f620008000800 */
[----:B------:R-:W-:Y:S01]  /*0b10*/  UIADD3 UR5, UR5, 0x400, URZ ;  /* 0x0000040005057890 */ /* 0x000fe2000fffe03f */
[----:B0-----:R-:W-:-:S04]  /*0b20*/  FADD.FTZ R14, R15, R14 ;  /* 0x0000000e0f0e7221 */ /* 0x001fc80000010000 */
[----:B-1----:R-:W-:-:S04]  /*0b30*/  FADD.FTZ R9, R14, R9 ;  /* 0x000000090e097221 */ /* 0x002fc80000010000 */
[----:B--2---:R-:W-:-:S04]  /*0b40*/  FADD.FTZ R9, R9, R16 ;  /* 0x0000001009097221 */ /* 0x004fc80000010000 */
[----:B---3--:R-:W-:-:S04]  /*0b50*/  FADD.FTZ R9, R9, R18 ;  /* 0x0000001209097221 */ /* 0x008fc80000010000 */
[----:B----4-:R-:W-:-:S04]  /*0b60*/  FADD.FTZ R9, R9, R20 ;  /* 0x0000001409097221 */ /* 0x010fc80000010000 */
[----:B-----5:R-:W-:-:S04]  /*0b70*/  FADD.FTZ R9, R9, R22 ;  /* 0x0000001609097221 */ /* 0x020fc80000010000 */
[----:B------:R-:W-:-:S04]  /*0b80*/  FADD.FTZ R9, R9, R24 ;  /* 0x0000001809097221 */ /* 0x000fc80000010000 */
[----:B------:R-:W-:Y:S02]  /*0b90*/  FADD.FTZ R15, R9, R26 ;  /* 0x0000001a090f7221 */ /* 0x000fe40000010000 */
.L_x_9:
[----:B------:R-:W-:-:S13]  /*0ba0*/  ISETP.NE.OR P0, PT, R17, -0x1, P0 ;  /* 0xffffffff1100780c */ /* 0x000fda0000705670 */
[----:B------:R-:W-:Y:S05]  /*0bb0*/  @!P0 BRA `(.L_x_5) ;  /* 0x000000d000008947 */ /* 0x000fea0003800000 */
.L_x_6:
[----:B------:R-:W0:Y:S01]  /*0bc0*/  LDS R14, [UR5] ;  /* 0x00000005ff0e7984 */ /* 0x000e220008000800 */
[----:B------:R-:W-:Y:S01]  /*0bd0*/  IADD3 R17, R17, -0x4, RZ ;  /* 0xfffffffc11117810 */ /* 0x000fe20007ffe0ff */
[----:B------:R-:W-:Y:S02]  /*0be0*/  UIADD3 UR4, UR4, 0x80, URZ ;  /* 0x0000008004047890 */ /* 0x000fe4000fffe03f */
[----:B------:R-:W1:Y:S01]  /*0bf0*/  LDS R9, [UR5+0x80] ;  /* 0x00008005ff097984 */ /* 0x000e620008000800 */
[----:B------:R-:W-:-:S03]  /*0c00*/  ISETP.NE.AND P0, PT, R17, -0x1, PT ;  /* 0xffffffff1100780c */ /* 0x000fc60003f05270 */
[----:B------:R-:W2:Y:S04]  /*0c10*/  LDS R16, [UR5+0x100] ;  /* 0x00010005ff107984 */ /* 0x000ea80008000800 */
[----:B------:R-:W3:Y:S01]  /*0c20*/  LDS R18, [UR5+0x180] ;  /* 0x00018005ff127984 */ /* 0x000ee20008000800 */
[----:B------:R-:W-:Y:S01]  /*0c30*/  UIADD3 UR5, UR5, 0x200, URZ ;  /* 0x0000020005057890 */ /* 0x000fe2000fffe03f */
[----:B0-----:R-:W-:-:S04]  /*0c40*/  FADD.FTZ R14, R14, R15 ;  /* 0x0000000f0e0e7221 */ /* 0x001fc80000010000 */
[----:B-1----:R-:W-:-:S04]  /*0c50*/  FADD.FTZ R9, R14, R9 ;  /* 0x000000090e097221 */ /* 0x002fc80000010000 */
[----:B--2---:R-:W-:-:S04]  /*0c60*/  FADD.FTZ R9, R9, R16 ;  /* 0x0000001009097221 */ /* 0x004fc80000010000 */
[----:B---3--:R-:W-:Y:S01]  /*0c70*/  FADD.FTZ R15, R9, R18 ;  /* 0x00000012090f7221 */ /* 0x008fe20000010000 */
[----:B------:R-:W-:Y:S05]  /*0c80*/  @P0 BRA `(.L_x_6) ;  /* 0xffffff3000000947 */ /* 0x000fea000383ffff */
.L_x_5:
[----:B------:R-:W-:-:S13]  /*0c90*/  ISETP.NE.AND P3, PT, R10, RZ, PT ;  /* 0x000000ff0a00720c */ /* 0x000fda0003f65270 */
[----:B------:R-:W-:Y:S05]  /*0ca0*/  @!P3 BRA `(.L_x_10) ;  /* 0x000000a00000b947 */ /* 0x000fea0003800000 */
[----:B------:R-:W-:Y:S01]  /*0cb0*/  USHF.L.U32 UR4, UR4, 0x2, URZ ;  /* 0x0000000204047899 */ /* 0x000fe2000800063f */
[----:B------:R-:W-:-:S08]  /*0cc0*/  ISETP.NE.AND P0, PT, R10, 0x1, PT ;  /* 0x000000010a00780c */ /* 0x000fd00003f05270 */
[----:B------:R-:W0:Y:S02]  /*0cd0*/  LDS R14, [UR4] ;  /* 0x00000004ff0e7984 */ /* 0x000e240008000800 */
[----:B0-----:R-:W-:-:S03]  /*0ce0*/  FADD.FTZ R15, R15, R14 ;  /* 0x0000000e0f0f7221 */ /* 0x001fc60000010000 */
[----:B------:R-:W-:Y:S05]  /*0cf0*/  @!P0 BRA `(.L_x_10) ;  /* 0x0000005000008947 */ /* 0x000fea0003800000 */
[----:B------:R-:W-:Y:S01]  /*0d00*/  ISETP.NE.AND P0, PT, R10, 0x2, PT ;  /* 0x000000020a00780c */ /* 0x000fe20003f05270 */
[----:B------:R-:W0:-:S12]  /*0d10*/  LDS R14, [UR4+0x80] ;  /* 0x00008004ff0e7984 */ /* 0x000e180008000800 */
[----:B------:R-:W1:Y:S01]  /*0d20*/  @P0 LDS R16, [UR4+0x100] ;  /* 0x00010004ff100984 */ /* 0x000e620008000800 */
[----:B0-----:R-:W-:-:S04]  /*0d30*/  FADD.FTZ R15, R15, R14 ;  /* 0x0000000e0f0f7221 */ /* 0x001fc80000010000 */
[----:B-1----:R-:W-:Y:S02]  /*0d40*/  @P0 FADD.FTZ R15, R15, R16 ;  /* 0x000000100f0f0221 */ /* 0x002fe40000010000 */
.L_x_10:
[----:B------:R-:W-:Y:S01]  /*0d50*/  UMOV UR4, URZ ;  /* 0x0000003f00047c82 */ /* 0x000fe20008000000 */
[----:B------:R-:W-:Y:S01]  /*0d60*/  HFMA2.MMA R14, -RZ, RZ, 0, 0 ;  /* 0x00000000ff0e7435 */ /* 0x000fe200000001ff */
[----:B------:R-:W-:Y:S05]  /*0d70*/  @!P4 BRA `(.L_x_11) ;  /* 0x000005600000c947 */ /* 0x000fea0003800000 */
[----:B------:R-:W-:Y:S01]  /*0d80*/  LEA.HI R11, R7, -R10, RZ, 0x1b ;  /* 0x8000000a070b7211 */ /* 0x000fe200078fd8ff */
[----:B------:R-:W-:Y:S01]  /*0d90*/  UMOV UR4, URZ ;  /* 0x0000003f00047c82 */ /* 0x000fe20008000000 */
[----:B------:R-:W-:Y:S02]  /*0da0*/  LEA R9, R4, 0x100, 0x2 ;  /* 0x0000010004097811 */ /* 0x000fe400078e10ff */
[----:B------:R-:W-:Y:S02]  /*0db0*/  ISETP.GT.AND P0, PT, R11, -0x1, PT ;  /* 0xffffffff0b00780c */ /* 0x000fe40003f04270 */
[----:B------:R-:W-:-:S11]  /*0dc0*/  MOV R14, RZ ;  /* 0x000000ff000e7202 */ /* 0x000fd60000000f00 */
[----:B------:R-:W-:Y:S05]  /*0dd0*/  @!P0 BRA `(.L_x_12) ;  /* 0x0000043000008947 */ /* 0x000fea0003800000 */
[----:B------:R-:W-:Y:S02]  /*0de0*/  IADD3 R16, R11, 0x1, RZ ;  /* 0x000000010b107810 */ /* 0x000fe40007ffe0ff */
[----:B------:R-:W-:Y:S02]  /*0df0*/  PLOP3.LUT P0, PT, PT, PT, PT, 0x80, 0x0 ;  /* 0x000000000000781c */ /* 0x000fe40003f0f070 */
[----:B------:R-:W-:-:S13]  /*0e00*/  ISETP.GT.AND P4, PT, R16, 0xc, PT ;  /* 0x0000000c1000780c */ /* 0x000fda0003f84270 */
[----:B------:R-:W-:Y:S05]  /*0e10*/  @!P4 BRA `(.L_x_13) ;  /* 0x000002600000c947 */ /* 0x000fea0003800000 */
[----:B------:R-:W-:Y:S02]  /*0e20*/  PLOP3.LUT P0, PT, PT, PT, PT, 0x8, 0x0 ;  /* 0x000000000000781c */ /* 0x000fe40003f0e170 */
.L_x_14:
[----:B------:R-:W0:Y:S01]  /*0e30*/  LDS R21, [R9+-0x100] ;  /* 0xffff000009157984 */ /* 0x000e220000000800 */
[----:B------:R-:W-:Y:S01]  /*0e40*/  IADD3 R11, R11, -0x10, RZ ;  /* 0xfffffff00b0b7810 */ /* 0x000fe20007ffe0ff */
[----:B------:R-:W-:Y:S02]  /*0e50*/  UIADD3 UR4, UR4, 0x200, URZ ;  /* 0x0000020004047890 */ /* 0x000fe4000fffe03f */
[----:B------:R-:W1:Y:S01]  /*0e60*/  LDS R18, [R9+-0x80] ;  /* 0xffff800009127984 */ /* 0x000e620000000800 */
[----:B------:R-:W-:-:S03]  /*0e70*/  ISETP.GT.AND P4, PT, R11, 0xb, PT ;  /* 0x0000000b0b00780c */ /* 0x000fc60003f84270 */
[----:B------:R-:W2:Y:S04]  /*0e80*/  LDS R20, [R9] ;  /* 0x0000000009147984 */ /* 0x000ea80000000800 */
[----:B------:R-:W3:Y:S04]  /*0e90*/  LDS R23, [R9+0x80] ;  /* 0x0000800009177984 */ /* 0x000ee80000000800 */
[----:B------:R-:W4:Y:S04]  /*0ea0*/  LDS R25, [R9+0x100] ;  /* 0x0001000009197984 */ /* 0x000f280000000800 */
[----:B------:R-:W5:Y:S04]  /*0eb0*/  LDS R27, [R9+0x180] ;  /* 0x00018000091b7984 */ /* 0x000f680000000800 */
[----:B------:R-:W5:Y:S04]  /*0ec0*/  LDS R29, [R9+0x200] ;  /* 0x00020000091d7984 */ /* 0x000f680000000800 */
[----:B------:R-:W5:Y:S04]  /*0ed0*/  LDS R19, [R9+0x280] ;  /* 0x0002800009137984 */ /* 0x000f680000000800 */
[----:B------:R-:W5:Y:S04]  /*0ee0*/  LDS R17, [R9+0x300] ;  /* 0x0003000009117984 */ /* 0x000f680000000800 */
[----:B------:R-:W5:Y:S01]  /*0ef0*/  LDS R16, [R9+0x380] ;  /* 0x0003800009107984 */ /* 0x000f620000000800 */
[----:B0-----:R-:W-:-:S03]  /*0f00*/  FADD.FTZ R21, R21, R14 ;  /* 0x0000000e15157221 */ /* 0x001fc60000010000 */
[----:B------:R-:W-:Y:S01]  /*0f10*/  LDS R22, [R9+0x500] ;  /* 0x0005000009167984 */ /* 0x000fe20000000800 */
[----:B-1----:R-:W-:-:S03]  /*0f20*/  FADD.FTZ R21, R21, R18 ;  /* 0x0000001215157221 */ /* 0x002fc60000010000 */
[----:B------:R-:W0:Y:S01]  /*0f30*/  LDS R14, [R9+0x400] ;  /* 0x00040000090e7984 */ /* 0x000e220000000800 */
[----:B--2---:R-:W-:-:S03]  /*0f40*/  FADD.FTZ R20, R21, R20 ;  /* 0x0000001415147221 */ /* 0x004fc60000010000 */
[----:B------:R-:W1:Y:S01]  /*0f50*/  LDS R18, [R9+0x480] ;  /* 0x0004800009127984 */ /* 0x000e620000000800 */
[----:B---3--:R-:W-:-:S03]  /*0f60*/  FADD.FTZ R20, R20, R23 ;  /* 0x0000001714147221 */ /* 0x008fc60000010000 */
[----:B------:R-:W2:Y:S01]  /*0f70*/  LDS R24, [R9+0x580] ;  /* 0x0005800009187984 */ /* 0x000ea20000000800 */
[----:B----4-:R-:W-:-:S03]  /*0f80*/  FADD.FTZ R20, R20, R25 ;  /* 0x0000001914147221 */ /* 0x010fc60000010000 */
[----:B------:R-:W3:Y:S01]  /*0f90*/  LDS R26, [R9+0x600] ;  /* 0x00060000091a7984 */ /* 0x000ee20000000800 */
[----:B-----5:R-:W-:-:S03]  /*0fa0*/  FADD.FTZ R20, R20, R27 ;  /* 0x0000001b14147221 */ /* 0x020fc60000010000 */
[----:B------:R4:W5:Y:S01]  /*0fb0*/  LDS R28, [R9+0x680] ;  /* 0x00068000091c7984 */ /* 0x0009620000000800 */
[----:B------:R-:W-:-:S04]  /*0fc0*/  FADD.FTZ R20, R20, R29 ;  /* 0x0000001d14147221 */ /* 0x000fc80000010000 */
[----:B------:R-:W-:Y:S01]  /*0fd0*/  FADD.FTZ R20, R20, R19 ;  /* 0x0000001314147221 */ /* 0x000fe20000010000 */
[----:B----4-:R-:W-:-:S03]  /*0fe0*/  IADD3 R9, R9, 0x800, RZ ;  /* 0x0000080009097810 */ /* 0x010fc60007ffe0ff */
[----:B------:R-:W-:-:S04]  /*0ff0*/  FADD.FTZ R17, R20, R17 ;  /* 0x0000001114117221 */ /* 0x000fc80000010000 */
[----:B------:R-:W-:-:S04]  /*1000*/  FADD.FTZ R17, R17, R16 ;  /* 0x0000001011117221 */ /* 0x000fc80000010000 */
[----:B0-----:R-:W-:-:S04]  /*1010*/  FADD.FTZ R17, R17, R14 ;  /* 0x0000000e11117221 */ /* 0x001fc80000010000 */
[----:B-1----:R-:W-:-:S04]  /*1020*/  FADD.FTZ R17, R17, R18 ;  /* 0x0000001211117221 */ /* 0x002fc80000010000 */
[----:B------:R-:W-:-:S04]  /*1030*/  FADD.FTZ R17, R17, R22 ;  /* 0x0000001611117221 */ /* 0x000fc80000010000 */
[----:B--2---:R-:W-:-:S04]  /*1040*/  FADD.FTZ R17, R17, R24 ;  /* 0x0000001811117221 */ /* 0x004fc80000010000 */
[----:B---3--:R-:W-:-:S04]  /*1050*/  FADD.FTZ R17, R17, R26 ;  /* 0x0000001a11117221 */ /* 0x008fc80000010000 */
[----:B-----5:R-:W-:Y:S01]  /*1060*/  FADD.FTZ R14, R17, R28 ;  /* 0x0000001c110e7221 */ /* 0x020fe20000010000 */
[----:B------:R-:W-:Y:S05]  /*1070*/  @P4 BRA `(.L_x_14) ;  /* 0xfffffdb000004947 */ /* 0x000fea000383ffff */
.L_x_13:
[----:B------:R-:W-:-:S04]  /*1080*/  IADD3 R16, R11, 0x1, RZ ;  /* 0x000000010b107810 */ /* 0x000fc80007ffe0ff */
[----:B------:R-:W-:-:S13]  /*1090*/  ISETP.GT.AND P4, PT, R16, 0x4, PT ;  /* 0x000000041000780c */ /* 0x000fda0003f84270 */
[----:B------:R-:W-:Y:S05]  /*10a0*/  @!P4 BRA `(.L_x_15) ;  /* 0x000001400000c947 */ /* 0x000fea0003800000 */
[----:B------:R-:W0:Y:S01]  /*10b0*/  LDS R17, [R9+-0x100] ;  /* 0xffff000009117984 */ /* 0x000e220000000800 */
[----:B------:R-:W-:Y:S01]  /*10c0*/  PLOP3.LUT P0, PT, PT, PT, PT, 0x8, 0x0 ;  /* 0x000000000000781c */ /* 0x000fe20003f0e170 */
[----:B------:R-:W-:Y:S01]  /*10d0*/  UIADD3 UR4, UR4, 0x100, URZ ;  /* 0x0000010004047890 */ /* 0x000fe2000fffe03f */
[----:B------:R-:W-:Y:S01]  /*10e0*/  IADD3 R11, R11, -0x8, RZ ;  /* 0xfffffff80b0b7810 */ /* 0x000fe20007ffe0ff */
[----:B------:R-:W1:Y:S04]  /*10f0*/  LDS R16, [R9+-0x80] ;  /* 0xffff800009107984 */ /* 0x000e680000000800 */
[----:B------:R-:W2:Y:S04]  /*1100*/  LDS R19, [R9] ;  /* 0x0000000009137984 */ /* 0x000ea80000000800 */
[----:B------:R-:W3:Y:S04]  /*1110*/  LDS R21, [R9+0x80] ;  /* 0x0000800009157984 */ /* 0x000ee80000000800 */
[----:B------:R-:W4:Y:S04]  /*1120*/  LDS R23, [R9+0x100] ;  /* 0x0001000009177984 */ /* 0x000f280000000800 */
[----:B------:R-:W5:Y:S04]  /*1130*/  LDS R25, [R9+0x180] ;  /* 0x0001800009197984 */ /* 0x000f680000000800 */
[----:B------:R-:W5:Y:S04]  /*1140*/  LDS R27, [R9+0x200] ;  /* 0x00020000091b7984 */ /* 0x000f680000000800 */
[----:B------:R0:W5:Y:S02]  /*1150*/  LDS R29, [R9+0x280] ;  /* 0x00028000091d7984 */ /* 0x0001640000000800 */
[----:B0-----:R-:W-:Y:S01]  /*1160*/  IADD3 R9, R9, 0x400, RZ ;  /* 0x0000040009097810 */ /* 0x001fe20007ffe0ff */
[----:B------:R-:W-:-:S04]  /*1170*/  FADD.FTZ R17, R14, R17 ;  /* 0x000000110e117221 */ /* 0x000fc80000010000 */
[----:B-1----:R-:W-:-:S04]  /*1180*/  FADD.FTZ R16, R17, R16 ;  /* 0x0000001011107221 */ /* 0x002fc80000010000 */
[----:B--2---:R-:W-:-:S04]  /*1190*/  FADD.FTZ R16, R16, R19 ;  /* 0x0000001310107221 */ /* 0x004fc80000010000 */
[----:B---3--:R-:W-:-:S04]  /*11a0*/  FADD.FTZ R16, R16, R21 ;  /* 0x0000001510107221 */ /* 0x008fc80000010000 */
[----:B----4-:R-:W-:-:S04]  /*11b0*/  FADD.FTZ R16, R16, R23 ;  /* 0x0000001710107221 */ /* 0x010fc80000010000 */
[----:B-----5:R-:W-:-:S04]  /*11c0*/  FADD.FTZ R16, R16, R25 ;  /* 0x0000001910107221 */ /* 0x020fc80000010000 */
[----:B------:R-:W-:-:S04]  /*11d0*/  FADD.FTZ R16, R16, R27 ;  /* 0x0000001b10107221 */ /* 0x000fc80000010000 */
[----:B------:R-:W-:Y:S02]  /*11e0*/  FADD.FTZ R14, R16, R29 ;  /* 0x0000001d100e7221 */ /* 0x000fe40000010000 */
.L_x_15:
[----:B------:R-:W-:-:S13]  /*11f0*/  ISETP.NE.OR P0, PT, R11, -0x1, P0 ;  /* 0xffffffff0b00780c */ /* 0x000fda0000705670 */
[----:B------:R-:W-:Y:S05]  /*1200*/  @!P0 BRA `(.L_x_11) ;  /* 0x000000d000008947 */ /* 0x000fea0003800000 */
.L_x_12:
[----:B------:R-:W0:Y:S01]  /*1210*/  LDS R17, [R9+-0x100] ;  /* 0xffff000009117984 */ /* 0x000e220000000800 */
[----:B------:R-:W-:Y:S01]  /*1220*/  IADD3 R11, R11, -0x4, RZ ;  /* 0xfffffffc0b0b7810 */ /* 0x000fe20007ffe0ff */
[----:B------:R-:W-:Y:S02]  /*1230*/  UIADD3 UR4, UR4, 0x80, URZ ;  /* 0x0000008004047890 */ /* 0x000fe4000fffe03f */
[----:B------:R-:W1:Y:S01]  /*1240*/  LDS R16, [R9+-0x80] ;  /* 0xffff800009107984 */ /* 0x000e620000000800 */
[----:B------:R-:W-:-:S03]  /*1250*/  ISETP.NE.AND P0, PT, R11, -0x1, PT ;  /* 0xffffffff0b00780c */ /* 0x000fc60003f05270 */
[----:B------:R-:W2:Y:S04]  /*1260*/  LDS R19, [R9] ;  /* 0x0000000009137984 */ /* 0x000ea80000000800 */
[----:B------:R3:W4:Y:S02]  /*1270*/  LDS R21, [R9+0x80] ;  /* 0x0000800009157984 */ /* 0x0007240000000800 */
[----:B---3--:R-:W-:Y:S01]  /*1280*/  IADD3 R9, R9, 0x200, RZ ;  /* 0x0000020009097810 */ /* 0x008fe20007ffe0ff */
[----:B0-----:R-:W-:-:S04]  /*1290*/  FADD.FTZ R17, R17, R14 ;  /* 0x0000000e11117221 */ /* 0x001fc80000010000 */
[----:B-1----:R-:W-:-:S04]  /*12a0*/  FADD.FTZ R16, R17, R16 ;  /* 0x0000001011107221 */ /* 0x002fc80000010000 */
[----:B--2---:R-:W-:-:S04]  /*12b0*/  FADD.FTZ R16, R16, R19 ;  /* 0x0000001310107221 */ /* 0x004fc80000010000 */
[----:B----4-:R-:W-:Y:S01]  /*12c0*/  FADD.FTZ R14, R16, R21 ;  /* 0x00000015100e7221 */ /* 0x010fe20000010000 */
[----:B------:R-:W-:Y:S05]  /*12d0*/  @P0 BRA `(.L_x_12) ;  /* 0xffffff3000000947 */ /* 0x000fea000383ffff */
.L_x_11:
[----:B------:R-:W-:Y:S05]  /*12e0*/  @!P3 BRA `(.L_x_4) ;  /* 0x000000c00000b947 */ /* 0x000fea0003800000 */
[----:B------:R-:W-:Y:S01]  /*12f0*/  ULDC UR5, c[0x0][0x0] ;  /* 0x0000000000057ab9 */ /* 0x000fe20000000800 */
[----:B------:R-:W-:Y:S01]  /*1300*/  ISETP.NE.AND P0, PT, R10, 0x1, PT ;  /* 0x000000010a00780c */ /* 0x000fe20003f05270 */
[----:B------:R-:W-:-:S04]  /*1310*/  UIADD3 UR4, UR4, UR5, URZ ;  /* 0x0000000504047290 */ /* 0x000fc8000fffe03f */
[----:B------:R-:W-:-:S09]  /*1320*/  USHF.L.U32 UR4, UR4, 0x2, URZ ;  /* 0x0000000204047899 */ /* 0x000fd2000800063f */
[----:B------:R-:W0:Y:S02]  /*1330*/  LDS R9, [UR4] ;  /* 0x00000004ff097984 */ /* 0x000e240008000800 */
[----:B0-----:R-:W-:Y:S01]  /*1340*/  FADD.FTZ R14, R14, R9 ;  /* 0x000000090e0e7221 */ /* 0x001fe20000010000 */
[----:B------:R-:W-:Y:S05]  /*1350*/  @!P0 BRA `(.L_x_4) ;  /* 0x0000005000008947 */ /* 0x000fea0003800000 */
[----:B------:R-:W-:Y:S01]  /*1360*/  ISETP.NE.AND P0, PT, R10, 0x2, PT ;  /* 0x000000020a00780c */ /* 0x000fe20003f05270 */
[----:B------:R-:W0:-:S12]  /*1370*/  LDS R9, [UR4+0x80] ;  /* 0x00008004ff097984 */ /* 0x000e180008000800 */
[----:B------:R-:W1:Y:S01]  /*1380*/  @P0 LDS R11, [UR4+0x100] ;  /* 0x00010004ff0b0984 */ /* 0x000e620008000800 */
[----:B0-----:R-:W-:-:S04]  /*1390*/  FADD.FTZ R14, R14, R9 ;  /* 0x000000090e0e7221 */ /* 0x001fc80000010000 */
[----:B-1----:R-:W-:Y:S02]  /*13a0*/  @P0 FADD.FTZ R14, R14, R11 ;  /* 0x0000000b0e0e0221 */ /* 0x002fe40000010000 */
.L_x_4:
[----:B------:R-:W-:Y:S05]  /*13b0*/  BSYNC B0 ;  /* 0x0000000000007941 */ /* 0x000fea0003800000 */
.L_x_3:
[----:B------:R-:W0:Y:S01]  /*13c0*/  SHFL.BFLY PT, R9, R12, 0x10, 0x1f ;  /* 0x0e001f000c097f89 */ /* 0x000e2200000e0000 */
[----:B------:R-:W-:Y:S03]  /*13d0*/  BSSY B0, `(.L_x_16) ;  /* 0x00000e8000007945 */ /* 0x000fe60003800000 */
[----:B------:R-:W1:Y:S04]  /*13e0*/  SHFL.BFLY PT, R10, R13, 0x10, 0x1f ;  /* 0x0e001f000d0a7f89 */ /* 0x000e6800000e0000 */
[----:B------:R-:W-:Y:S01]  /*13f0*/  BAR.SYNC.DEFER_BLOCKING 0x0 ;  /* 0x0000000000007b1d */ /* 0x000fe20000010000 */
[----:B0-----:R-:W-:Y:S01]  /*1400*/  FADD.FTZ R9, R9, R12 ;  /* 0x0000000c09097221 */ /* 0x001fe20000010000 */
[----:B------:R-:W-:Y:S01]  /*1410*/  FSEL R12, R12, RZ, P2 ;  /* 0x000000ff0c0c7208 */ /* 0x000fe20001000000 */
[----:B-1----:R-:W-:Y:S01]  /*1420*/  FADD.FTZ R17, R10, R13 ;  /* 0x0000000d0a117221 */ /* 0x002fe20000010000 */
[----:B------:R-:W-:-:S02]  /*1430*/  FSEL R13, R13, RZ, P2 ;  /* 0x000000ff0d0d7208 */ /* 0x000fc40001000000 */
[----:B------:R-:W0:Y:S04]  /*1440*/  SHFL.BFLY PT, R10, R9, 0x8, 0x1f ;  /* 0x0d001f00090a7f89 */ /* 0x000e2800000e0000 */
[----:B------:R-:W1:Y:S01]  /*1450*/  SHFL.BFLY PT, R16, R17, 0x8, 0x1f ;  /* 0x0d001f0011107f89 */ /* 0x000e6200000e0000 */
[----:B0-----:R-:W-:Y:S02]  /*1460*/  FADD.FTZ R10, R9, R10 ;  /* 0x0000000a090a7221 */ /* 0x001fe40000010000 */
[----:B-1----:R-:W-:-:S03]  /*1470*/  FADD.FTZ R19, R17, R16 ;  /* 0x0000001011137221 */ /* 0x002fc60000010000 */
        /* <DEDUP_REMOVED lines=12> */
[----:B------:R-:W-:Y:S04]  /*1540*/  STS [R5.X4], R18 ;  /* 0x0000001205007388 */ /* 0x000fe80000004800 */
[----:B------:R-:W-:Y:S04]  /*1550*/  STS [R6], R9 ;  /* 0x0000000906007388 */ /* 0x000fe80000000800 */
[----:B------:R-:W-:Y:S06]  /*1560*/  BAR.SYNC 0x0 ;  /* 0x0000000000007b1d */ /* 0x000fec0000000000 */
[----:B------:R-:W-:Y:S05]  /*1570*/  @!P1 BRA `(.L_x_17) ;  /* 0x00000cd000009947 */ /* 0x000fea0003800000 */
[----:B------:R-:W-:Y:S01]  /*1580*/  ISETP.GE.U32.AND P1, PT, R7, 0x60, PT ;  /* 0x000000600700780c */ /* 0x000fe20003f26070 */
[----:B------:R-:W-:Y:S01]  /*1590*/  UMOV UR4, URZ ;  /* 0x0000003f00047c82 */ /* 0x000fe20008000000 */
[----:B------:R-:W-:Y:S01]  /*15a0*/  HFMA2.MMA R12, -RZ, RZ, 0, 0 ;  /* 0x00000000ff0c7435 */ /* 0x000fe200000001ff */
[----:B------:R-:W-:-:S10]  /*15b0*/  LOP3.LUT R8, R8, 0x3, RZ, 0xc0, !PT ;  /* 0x0000000308087812 */ /* 0x000fd400078ec0ff */
[----:B------:R-:W-:Y:S05]  /*15c0*/  @!P1 BRA `(.L_x_18) ;  /* 0x0000056000009947 */ /* 0x000fea0003800000 */
[----:B------:R-:W-:Y:S01]  /*15d0*/  LEA.HI R9, R7, -R8, RZ, 0x1b ;  /* 0x8000000807097211 */ /* 0x000fe200078fd8ff */
[----:B------:R-:W-:Y:S01]  /*15e0*/  UMOV UR4, URZ ;  /* 0x0000003f00047c82 */ /* 0x000fe20008000000 */
[----:B------:R-:W-:Y:S01]  /*15f0*/  MOV R12, RZ ;  /* 0x000000ff000c7202 */ /* 0x000fe20000000f00 */
        /* <DEDUP_REMOVED lines=8> */
.L_x_21:
        /* <DEDUP_REMOVED lines=37> */
.L_x_20:
        /* <DEDUP_REMOVED lines=23> */
.L_x_22:
[----:B------:R-:W-:-:S13]  /*1a40*/  ISETP.NE.OR P0, PT, R9, -0x1, P0 ;  /* 0xffffffff0900780c */ /* 0x000fda0000705670 */
[----:B------:R-:W-:Y:S05]  /*1a50*/  @!P0 BRA `(.L_x_18) ;  /* 0x000000d000008947 */ /* 0x000fea0003800000 */
.L_x_19:
        /* <DEDUP_REMOVED lines=13> */
.L_x_18:
        /* <DEDUP_REMOVED lines=12> */
.L_x_23:
        /* <DEDUP_REMOVED lines=14> */
.L_x_27:
        /* <DEDUP_REMOVED lines=14> */
[----:B------:R-:W0:Y:S01]  /*1db0*/  LDS R30, [R4+0x400] ;  /* 0x00040000041e7984 */ /* 0x000e220000000800 */
[----:B-1----:R-:W-:-:S03]  /*1dc0*/  FADD.FTZ R5, R6, R5 ;  /* 0x0000000506057221 */ /* 0x002fc60000010000 */
[----:B------:R-:W1:Y:S01]  /*1dd0*/  LDS R6, [R4+0x480] ;  /* 0x0004800004067984 */ /* 0x000e620000000800 */
[----:B--2---:R-:W-:-:S03]  /*1de0*/  FADD.FTZ R5, R5, R10 ;  /* 0x0000000a05057221 */ /* 0x004fc60000010000 */
[----:B------:R-:W2:Y:S01]  /*1df0*/  LDS R10, [R4+0x500] ;  /* 0x00050000040a7984 */ /* 0x000ea20000000800 */
[----:B---3--:R-:W-:-:S03]  /*1e00*/  FADD.FTZ R5, R5, R16 ;  /* 0x0000001005057221 */ /* 0x008fc60000010000 */
[----:B------:R-:W3:Y:S01]  /*1e10*/  LDS R16, [R4+0x580] ;  /* 0x0005800004107984 */ /* 0x000ee20000000800 */
[----:B----4-:R-:W-:-:S03]  /*1e20*/  FADD.FTZ R5, R5, R18 ;  /* 0x0000001205057221 */ /* 0x010fc60000010000 */
[----:B------:R-:W4:Y:S01]  /*1e30*/  LDS R18, [R4+0x600] ;  /* 0x0006000004127984 */ /* 0x000f220000000800 */
[----:B-----5:R-:W-:-:S03]  /*1e40*/  FADD.FTZ R5, R5, R20 ;  /* 0x0000001405057221 */ /* 0x020fc60000010000 */
[----:B------:R5:W4:Y:S01]  /*1e50*/  LDS R20, [R4+0x680] ;  /* 0x0006800004147984 */ /* 0x000b220000000800 */
[----:B------:R-:W-:-:S04]  /*1e60*/  FADD.FTZ R5, R5, R22 ;  /* 0x0000001605057221 */ /* 0x000fc80000010000 */
[----:B------:R-:W-:Y:S01]  /*1e70*/  FADD.FTZ R5, R5, R24 ;  /* 0x0000001805057221 */ /* 0x000fe20000010000 */
[----:B-----5:R-:W-:-:S03]  /*1e80*/  IADD3 R4, R4, 0x800, RZ ;  /* 0x0000080004047810 */ /* 0x020fc60007ffe0ff */
[----:B------:R-:W-:-:S04]  /*1e90*/  FADD.FTZ R5, R5, R26 ;  /* 0x0000001a05057221 */ /* 0x000fc80000010000 */
[----:B------:R-:W-:-:S04]  /*1ea0*/  FADD.FTZ R5, R5, R28 ;  /* 0x0000001c05057221 */ /* 0x000fc80000010000 */
[----:B0-----:R-:W-:-:S04]  /*1eb0*/  FADD.FTZ R5, R5, R30 ;  /* 0x0000001e05057221 */ /* 0x001fc80000010000 */
[----:B-1----:R-:W-:-:S04]  /*1ec0*/  FADD.FTZ R5, R5, R6 ;  /* 0x0000000605057221 */ /* 0x002fc80000010000 */
[----:B--2---:R-:W-:-:S04]  /*1ed0*/  FADD.FTZ R5, R5, R10 ;  /* 0x0000000a05057221 */ /* 0x004fc80000010000 */
[----:B---3--:R-:W-:-:S04]  /*1ee0*/  FADD.FTZ R5, R5, R16 ;  /* 0x0000001005057221 */ /* 0x008fc80000010000 */
[----:B----4-:R-:W-:-:S04]  /*1ef0*/  FADD.FTZ R5, R5, R18 ;  /* 0x0000001205057221 */ /* 0x010fc80000010000 */
[----:B------:R-:W-:Y:S01]  /*1f00*/  FADD.FTZ R13, R5, R20 ;  /* 0x00000014050d7221 */ /* 0x000fe20000010000 */
[----:B------:R-:W-:Y:S05]  /*1f10*/  @P1 BRA `(.L_x_27) ;  /* 0xfffffdb000001947 */ /* 0x000fea000383ffff */
.L_x_26:
        /* <DEDUP_REMOVED lines=23> */
.L_x_28:
[----:B------:R-:W-:-:S13]  /*2090*/  ISETP.NE.OR P0, PT, R7, -0x1, P0 ;  /* 0xffffffff0700780c */ /* 0x000fda0000705670 */
[----:B------:R-:W-:Y:S05]  /*20a0*/  @!P0 BRA `(.L_x_24) ;  /* 0x000000d000008947 */ /* 0x000fea0003800000 */
.L_x_25:
        /* <DEDUP_REMOVED lines=13> */
.L_x_24:
        /* <DEDUP_REMOVED lines=13> */
.L_x_17:
[----:B------:R-:W-:Y:S05]  /*2250*/  BSYNC B0 ;  /* 0x0000000000007941 */ /* 0x000fea0003800000 */
.L_x_16:
[----:B------:R-:W-:Y:S01]  /*2260*/  BAR.SYNC.DEFER_BLOCKING 0x0 ;  /* 0x0000000000007b1d */ /* 0x000fe20000010000 */
[----:B------:R-:W-:-:S13]  /*2270*/  ISETP.NE.AND P0, PT, R0, RZ, PT ;  /* 0x000000ff0000720c */ /* 0x000fda0003f05270 */
[----:B------:R-:W-:Y:S05]  /*2280*/  @P0 EXIT ;  /* 0x000000000000094d */ /* 0x000fea0003800000 */
[----:B------:R-:W-:-:S04]  /*2290*/  LEA R4, P0, R2, c[0x0][0x178], 0x3 ;  /* 0x00005e0002047a11 */ /* 0x000fc800078018ff */
[----:B------:R-:W-:Y:S02]  /*22a0*/  LEA.HI.X R5, R2, c[0x0][0x17c], R3, 0x3, P0 ;  /* 0x00005f0002057a11 */ /* 0x000fe400000f1c03 */
[----:B------:R-:W-:-:S03]  /*22b0*/  MOV R3, c[0x0][0xc] ;  /* 0x0000030000037a02 */ /* 0x000fc60000000f00 */
[----:B------:R-:W-:Y:S02]  /*22c0*/  STG.E [R4.64], R15 ;  /* 0x0000000f04007986 */ /* 0x000fe4000c101906 */
[----:B------:R-:W-:Y:S02]  /*22d0*/  IMAD.WIDE.U32 R2, R3, 0x8, R4 ;  /* 0x0000000803027825 */ /* 0x000fe400078e0004 */
[----:B------:R-:W-:Y:S04]  /*22e0*/  STG.E [R4.64+0x4], R14 ;  /* 0x0000040e04007986 */ /* 0x000fe8000c101906 */
[----:B------:R-:W-:Y:S04]  /*22f0*/  STG.E [R2.64], R12 ;  /* 0x0000000c02007986 */ /* 0x000fe8000c101906 */
[----:B------:R-:W-:Y:S01]  /*2300*/  STG.E [R2.64+0x4], R13 ;  /* 0x0000040d02007986 */ /* 0x000fe2000c101906 */
[----:B------:R-:W-:Y:S05]  /*2310*/  EXIT ;  /* 0x000000000000794d */ /* 0x000fea0003800000 */
.L_x_29:
[----:B------:R-:W-:-:S00]  /*2320*/  BRA `(.L_x_29) ;  /* 0xfffffff000007947 */ /* 0x000fc0000383ffff */
[----:B------:R-:W-:-:S00]  /*2330*/  NOP ;  /* 0x0000000000007918 */ /* 0x000fc00000000000 */
        /* <DEDUP_REMOVED lines=12> */
.L_x_94:


//--------------------- .text._ZN17fastertransformer37int8WeightPerChannelLdkMultiplicationILi2ELi2EEEvPK5char4PKNS_5half4EPKfPvi --------------------------
	.section	.text._ZN17fastertransformer37int8WeightPerChannelLdkMultiplicationILi2ELi2EEEvPK5char4PKNS_5half4EPKfPvi,"ax",@progbits
	.sectioninfo	@"SHI_REGISTERS=32"
	.align	128
        .global         _ZN17fastertransformer37int8WeightPerChannelLdkMultiplicationILi2ELi2EEEvPK5char4PKNS_5half4EPKfPvi
        .type           _ZN17fastertransformer37int8WeightPerChannelLdkMultiplicationILi2ELi2EEEvPK5char4PKNS_5half4EPKfPvi,@function
        .size           _ZN17fastertransformer37int8WeightPerChannelLdkMultiplicationILi2ELi2EEEvPK5char4PKNS_5half4EPKfPvi,(.L_x_95 - _ZN17fastertransformer37int8WeightPerChannelLdkMultiplicationILi2ELi2EEEvPK5char4PKNS_5half4EPKfPvi)
        .other          _ZN17fastertransformer37int8WeightPerChannelLdkMultiplicationILi2ELi2EEEvPK5char4PKNS_5half4EPKfPvi,@"STO_CUDA_ENTRY STV_DEFAULT"
_ZN17fastertransformer37int8WeightPerChannelLdkMultiplicationILi2ELi2EEEvPK5char4PKNS_5half4EPKfPvi:
.text._ZN17fastertransformer37int8WeightPerChannelLdkMultiplicationILi2ELi2EEEvPK5char4PKNS_5half4EPKfPvi:
[----:B------:R-:W-:Y:S02]  /*0000*/  MOV R1, c[0x0][0x28] ;  /* 0x00000a0000017a02 */ /* 0x000fe40000000f00 */
[----:B------:R-:W0:Y:S01]  /*0010*/  S2R R9, SR_TID.X ;  /* 0x0000000000097919 */ /* 0x000e220000002100 */
[----:B------:R-:W-:Y:S01]  /*0020*/  ULDC.64 UR6, c[0x0][0x118] ;  /* 0x0000460000067ab9 */ /* 0x000fe20000000a00 */
[----:B------:R-:W-:Y:S02]  /*0030*/  BSSY B0, `(.L_x_30) ;  /* 0x0000056000007945 */ /* 0x000fe40003800000 */
[----:B------:R-:W1:Y:S01]  /*0040*/  S2R R8, SR_CTAID.X ;  /* 0x0000000000087919 */ /* 0x000e620000002500 */
[----:B0-----:R-:W-:-:S13]  /*0050*/  ISETP.GE.AND P0, PT, R9, c[0x0][0x180], PT ;  /* 0x0000600009007a0c */ /* 0x001fda0003f06270 */
[----:B------:R-:W-:Y:S01]  /*0060*/  @P0 MOV R10, RZ ;  /* 0x000000ff000a0202 */ /* 0x000fe20000000f00 */
[----:B------:R-:W-:Y:S01]  /*0070*/  @P0 CS2R R6, SRZ ;  /* 0x0000000000060805 */ /* 0x000fe2000001ff00 */
[----:B------:R-:W-:Y:S01]  /*0080*/  @P0 MOV R0, RZ ;  /* 0x000000ff00000202 */ /* 0x000fe20000000f00 */
[----:B------:R-:W-:Y:S05]  /*0090*/  @P0 BRA `(.L_x_31) ;  /* 0x000004f000000947 */ /* 0x000fea0003800000 */
[----:B-1----:R-:W-:Y:S01]  /*00a0*/  MOV R13, c[0x0][0x180] ;  /* 0x00006000000d7a02 */ /* 0x002fe20000000f00 */
[----:B------:R-:W-:Y:S01]  /*00b0*/  IMAD R12, R8, c[0x0][0x180], RZ ;  /* 0x00006000080c7a24 */ /* 0x000fe200078e02ff */
[----:B------:R-:W-:Y:S01]  /*00c0*/  HFMA2.MMA R10, -RZ, RZ, 0, 0 ;  /* 0x00000000ff0a7435 */ /* 0x000fe200000001ff */
[----:B------:R-:W-:Y:S01]  /*00d0*/  CS2R R6, SRZ ;  /* 0x0000000000067805 */ /* 0x000fe2000001ff00 */
[----:B------:R-:W-:Y:S02]  /*00e0*/  SHF.R.S32.HI R2, RZ, 0x1f, R13 ;  /* 0x0000001fff027819 */ /* 0x000fe4000001140d */
[----:B------:R-:W-:Y:S02]  /*00f0*/  MOV R0, RZ ;  /* 0x000000ff00007202 */ /* 0x000fe40000000f00 */
[----:B------:R-:W-:-:S02]  /*0100*/  MOV R15, R9 ;  /* 0x00000009000f7202 */ /* 0x000fc40000000f00 */
[----:B------:R-:W-:Y:S02]  /*0110*/  SHF.L.U32 R12, R12, 0x1, RZ ;  /* 0x000000010c0c7819 */ /* 0x000fe400000006ff */
[C-C-:B------:R-:W-:Y:S02]  /*0120*/  SHF.L.U64.HI R14, R13.reuse, 0x2, R2.reuse ;  /* 0x000000020d0e7819 */ /* 0x140fe40000010202 */
[----:B------:R-:W-:Y:S02]  /*0130*/  SHF.L.U64.HI R11, R13, 0x3, R2 ;  /* 0x000000030d0b7819 */ /* 0x000fe40000010202 */
.L_x_32:
[----:B------:R-:W-:Y:S02]  /*0140*/  SHF.R.S32.HI R3, RZ, 0x1f, R15 ;  /* 0x0000001fff037819 */ /* 0x000fe4000001140f */
[----:B------:R-:W-:-:S04]  /*0150*/  IADD3 R2, P0, R12, R15, RZ ;  /* 0x0000000f0c027210 */ /* 0x000fc80007f1e0ff */
[----:B------:R-:W-:Y:S02]  /*0160*/  LEA.HI.X.SX32 R3, R12, R3, 0x1, P0 ;  /* 0x000000030c037211 */ /* 0x000fe400000f0eff */
[----:B------:R-:W-:-:S04]  /*0170*/  LEA R20, P0, R2, c[0x0][0x160], 0x2 ;  /* 0x0000580002147a11 */ /* 0x000fc800078010ff */
[----:B------:R-:W-:Y:S02]  /*0180*/  LEA.HI.X R21, R2, c[0x0][0x164], R3, 0x2, P0 ;  /* 0x0000590002157a11 */ /* 0x000fe400000f1403 */
[----:B------:R-:W-:Y:S02]  /*0190*/  LEA R26, P0, R13, R20, 0x2 ;  /* 0x000000140d1a7211 */ /* 0x000fe400078010ff */
[----:B------:R-:W-:Y:S01]  /*01a0*/  MOV R2, 0x8 ;  /* 0x0000000800027802 */ /* 0x000fe20000000f00 */
[----:B------:R0:W2:Y:S01]  /*01b0*/  LDG.E R25, [R20.64] ;  /* 0x0000000614197981 */ /* 0x0000a2000c1e1900 */
[----:B------:R-:W-:-:S03]  /*01c0*/  IADD3.X R27, R21, R14, RZ, P0, !PT ;  /* 0x0000000e151b7210 */ /* 0x000fc600007fe4ff */
[----:B------:R-:W-:Y:S02]  /*01d0*/  IMAD.WIDE R2, R15, R2, c[0x0][0x168] ;  /* 0x00005a000f027625 */ /* 0x000fe400078e0202 */
[----:B------:R1:W3:Y:S04]  /*01e0*/  LDG.E R16, [R26.64] ;  /* 0x000000061a107981 */ /* 0x0002e8000c1e1900 */
[----:B------:R2:W4:Y:S04]  /*01f0*/  LDG.E.U16 R17, [R2.64+0x2] ;  /* 0x0000020602117981 */ /* 0x000528000c1e1500 */
[----:B------:R2:W4:Y:S01]  /*0200*/  LDG.E.U16 R18, [R2.64] ;  /* 0x0000000602127981 */ /* 0x000522000c1e1500 */
[----:B------:R-:W-:-:S03]  /*0210*/  LEA R4, P0, R13, R2, 0x3 ;  /* 0x000000020d047211 */ /* 0x000fc600078018ff */
[----:B------:R2:W5:Y:S01]  /*0220*/  LDG.E.U16 R19, [R2.64+0x6] ;  /* 0x0000060602137981 */ /* 0x000562000c1e1500 */
[----:B------:R-:W-:-:S03]  /*0230*/  IADD3.X R5, R3, R11, RZ, P0, !PT ;  /* 0x0000000b03057210 */ /* 0x000fc600007fe4ff */
[----:B------:R2:W5:Y:S04]  /*0240*/  LDG.E.U16 R22, [R2.64+0x4] ;  /* 0x0000040602167981 */ /* 0x000568000c1e1500 */
[----:B0-----:R0:W5:Y:S04]  /*0250*/  LDG.E.U16 R21, [R4.64+0x6] ;  /* 0x0000060604157981 */ /* 0x001168000c1e1500 */
[----:B-1----:R0:W5:Y:S04]  /*0260*/  LDG.E.U16 R26, [R4.64+0x4] ;  /* 0x00000406041a7981 */ /* 0x002168000c1e1500 */
[----:B------:R0:W5:Y:S04]  /*0270*/  LDG.E.U16 R20, [R4.64+0x2] ;  /* 0x0000020604147981 */ /* 0x000168000c1e1500 */
[----:B------:R0:W5:Y:S01]  /*0280*/  LDG.E.U16 R23, [R4.64] ;  /* 0x0000000604177981 */ /* 0x000162000c1e1500 */
[----:B------:R-:W-:-:S04]  /*0290*/  IADD3 R15, R15, c[0x0][0x0], RZ ;  /* 0x000000000f0f7a10 */ /* 0x000fc80007ffe0ff */
[----:B------:R-:W-:Y:S02]  /*02a0*/  ISETP.GE.AND P0, PT, R15, c[0x0][0x180], PT ;  /* 0x000060000f007a0c */ /* 0x000fe40003f06270 */
[C---:B--2---:R-:W-:Y:S02]  /*02b0*/  PRMT R2, R25.reuse, 0x8880, RZ ;  /* 0x0000888019027816 */ /* 0x044fe400000000ff */
[C---:B------:R-:W-:Y:S02]  /*02c0*/  PRMT R24, R25.reuse, 0xbbb3, RZ ;  /* 0x0000bbb319187816 */ /* 0x040fe400000000ff */
[----:B0-----:R-:W-:Y:S02]  /*02d0*/  MOV R4, R2 ;  /* 0x0000000200047202 */ /* 0x001fe40000000f00 */
[----:B------:R-:W-:Y:S02]  /*02e0*/  PRMT R27, R25, 0xaaa2, RZ ;  /* 0x0000aaa2191b7816 */ /* 0x000fe400000000ff */
[----:B---3--:R-:W-:-:S02]  /*02f0*/  PRMT R2, R16, 0xbbb3, RZ ;  /* 0x0000bbb310027816 */ /* 0x008fc400000000ff */
[----:B------:R-:W-:Y:S02]  /*0300*/  PRMT R28, R25, 0x9991, RZ ;  /* 0x00009991191c7816 */ /* 0x000fe400000000ff */
[C---:B------:R-:W-:Y:S01]  /*0310*/  PRMT R29, R16.reuse, 0xaaa2, RZ ;  /* 0x0000aaa2101d7816 */ /* 0x040fe200000000ff */
[----:B------:R-:W-:Y:S01]  /*0320*/  I2F.F16 R24, R24 ;  /* 0x0000001800187306 */ /* 0x000fe20000200c00 */
[----:B------:R-:W-:Y:S02]  /*0330*/  PRMT R5, R16, 0x8880, RZ ;  /* 0x0000888010057816 */ /* 0x000fe400000000ff */
[----:B----4-:R-:W-:Y:S02]  /*0340*/  PRMT R17, R18, 0x5410, R17 ;  /* 0x0000541012117816 */ /* 0x010fe40000000011 */
[----:B------:R-:W-:-:S03]  /*0350*/  PRMT R18, R16, 0x9991, RZ ;  /* 0x0000999110127816 */ /* 0x000fc600000000ff */
[----:B------:R-:W0:Y:S08]  /*0360*/  I2F.F16 R3, R27 ;  /* 0x0000001b00037306 */ /* 0x000e300000200c00 */
[----:B------:R-:W-:Y:S08]  /*0370*/  I2F.F16 R25, R28 ;  /* 0x0000001c00197306 */ /* 0x000ff00000200c00 */
[----:B------:R-:W1:Y:S08]  /*0380*/  I2F.F16 R4, R4 ;  /* 0x0000000400047306 */ /* 0x000e700000200c00 */
[----:B------:R-:W-:Y:S08]  /*0390*/  I2F.F16 R2, R2 ;  /* 0x0000000200027306 */ /* 0x000ff00000200c00 */
[----:B------:R-:W2:Y:S08]  /*03a0*/  I2F.F16 R27, R29 ;  /* 0x0000001d001b7306 */ /* 0x000eb00000200c00 */
[----:B------:R-:W-:Y:S08]  /*03b0*/  I2F.F16 R16, R18 ;  /* 0x0000001200107306 */ /* 0x000ff00000200c00 */
[----:B------:R-:W3:Y:S01]  /*03c0*/  I2F.F16 R5, R5 ;  /* 0x0000000500057306 */ /* 0x000ee20000200c00 */
[----:B-----5:R-:W-:-:S02]  /*03d0*/  PRMT R19, R22, 0x5410, R19 ;  /* 0x0000541016137816 */ /* 0x020fc40000000013 */
[----:B0-----:R-:W-:Y:S02]  /*03e0*/  PRMT R24, R3, 0x5410, R24 ;  /* 0x0000541003187816 */ /* 0x001fe40000000018 */
[----:B-1----:R-:W-:Y:S02]  /*03f0*/  PRMT R25, R4, 0x5410, R25 ;  /* 0x0000541004197816 */ /* 0x002fe40000000019 */
[----:B------:R-:W-:Y:S02]  /*0400*/  PRMT R21, R26, 0x5410, R21 ;  /* 0x000054101a157816 */ /* 0x000fe40000000015 */
[----:B--2---:R-:W-:Y:S01]  /*0410*/  PRMT R4, R27, 0x5410, R2 ;  /* 0x000054101b047816 */ /* 0x004fe20000000002 */
[----:B------:R-:W-:-:S03]  /*0420*/  HMUL2 R2, R19, R24 ;  /* 0x0000001813027232 */ /* 0x000fc60000000000 */
[C---:B------:R-:W-:Y:S01]  /*0430*/  HFMA2.MMA R3, R21.reuse, R24, -RZ ;  /* 0x0000001815037235 */ /* 0x040fe200001000ff */
[----:B------:R-:W-:Y:S01]  /*0440*/  HMUL2 R19, R19, R4 ;  /* 0x0000000413137232 */ /* 0x000fe20000000000 */
[----:B---3--:R-:W-:Y:S01]  /*0450*/  PRMT R5, R5, 0x5410, R16 ;  /* 0x0000541005057816 */ /* 0x008fe20000000010 */
[----:B------:R-:W-:Y:S01]  /*0460*/  HFMA2.MMA R4, R21, R4, -RZ ;  /* 0x0000000415047235 */ /* 0x000fe200001000ff */
[----:B------:R-:W-:Y:S01]  /*0470*/  PRMT R20, R23, 0x5410, R20 ;  /* 0x0000541017147816 */ /* 0x000fe20000000014 */
[----:B------:R-:W-:-:S03]  /*0480*/  HFMA2.MMA R2, R17, R25, R2 ;  /* 0x0000001911027235 */ /* 0x000fc60000000002 */
[----:B------:R-:W-:Y:S02]  /*0490*/  HFMA2.MMA R19, R17, R5, R19 ;  /* 0x0000000511137235 */ /* 0x000fe40000000013 */
[----:B------:R-:W-:-:S03]  /*04a0*/  HFMA2 R3, R20, R25, R3 ;  /* 0x0000001914037231 */ /* 0x000fc60000000003 */
[----:B------:R-:W-:Y:S02]  /*04b0*/  HFMA2 R20, R20, R5, R4 ;  /* 0x0000000514147231 */ /* 0x000fe40000000004 */
[----:B------:R-:W-:Y:S02]  /*04c0*/  HADD2 R2, R2.H0_H0, R2.H1_H1 ;  /* 0x3000000202027230 */ /* 0x000fe40000000800 */
[----:B------:R-:W-:Y:S02]  /*04d0*/  HADD2 R4, R3.H0_H0, R3.H1_H1 ;  /* 0x3000000303047230 */ /* 0x000fe40000000800 */
[----:B------:R-:W-:Y:S02]  /*04e0*/  HADD2 R19, R19.H0_H0, R19.H1_H1 ;  /* 0x3000001313137230 */ /* 0x000fe40000000800 */
[----:B------:R-:W-:Y:S02]  /*04f0*/  HADD2 R20, R20.H0_H0, R20.H1_H1 ;  /* 0x3000001414147230 */ /* 0x000fe40000000800 */
[----:B------:R-:W-:-:S02]  /*0500*/  HADD2.F32 R3, -RZ, R2.H0_H0 ;  /* 0x20000002ff037230 */ /* 0x000fc40000004100 */
[----:B------:R-:W-:Y:S02]  /*0510*/  HADD2.F32 R5, -RZ, R4.H0_H0 ;  /* 0x20000004ff057230 */ /* 0x000fe40000004100 */
[----:B------:R-:W-:Y:S02]  /*0520*/  HADD2.F32 R2, -RZ, R19.H0_H0 ;  /* 0x20000013ff027230 */ /* 0x000fe40000004100 */
[----:B------:R-:W-:Y:S01]  /*0530*/  HADD2.F32 R17, -RZ, R20.H0_H0 ;  /* 0x20000014ff117230 */ /* 0x000fe20000004100 */
[----:B------:R-:W-:Y:S02]  /*0540*/  FADD.FTZ R10, R3, R10 ;  /* 0x0000000a030a7221 */ /* 0x000fe40000010000 */
[----:B------:R-:W-:Y:S02]  /*0550*/  FADD.FTZ R6, R5, R6 ;  /* 0x0000000605067221 */ /* 0x000fe40000010000 */
[----:B------:R-:W-:Y:S02]  /*0560*/  FADD.FTZ R7, R2, R7 ;  /* 0x0000000702077221 */ /* 0x000fe40000010000 */
[----:B------:R-:W-:Y:S01]  /*0570*/  FADD.FTZ R0, R17, R0 ;  /* 0x0000000011007221 */ /* 0x000fe20000010000 */
[----:B------:R-:W-:Y:S05]  /*0580*/  @!P0 BRA `(.L_x_32) ;  /* 0xfffffbb000008947 */ /* 0x000fea000383ffff */
.L_x_31:
[----:B-1----:R-:W-:Y:S05]  /*0590*/  BSYNC B0 ;  /* 0x0000000000007941 */ /* 0x002fea0003800000 */
.L_x_30:
[----:B------:R-:W0:Y:S01]  /*05a0*/  SHFL.BFLY PT, R3, R10, 0x10, 0x1f ;  /* 0x0e001f000a037f89 */ /* 0x000e2200000e0000 */
[----:B------:R-:W-:Y:S03]  /*05b0*/  BSSY B0, `(.L_x_33) ;  /* 0x00000f4000007945 */ /* 0x000fe60003800000 */
[----:B------:R-:W1:Y:S04]  /*05c0*/  SHFL.BFLY PT, R2, R7, 0x10, 0x1f ;  /* 0x0e001f0007027f89 */ /* 0x000e6800000e0000 */
[----:B------:R-:W2:Y:S04]  /*05d0*/  S2R R17, SR_TID.Z ;  /* 0x0000000000117919 */ /* 0x000ea80000002300 */
[----:B------:R-:W2:Y:S01]  /*05e0*/  S2R R18, SR_TID.Y ;  /* 0x0000000000127919 */ /* 0x000ea20000002200 */
[----:B0-----:R-:W-:-:S02]  /*05f0*/  FADD.FTZ R3, R3, R10 ;  /* 0x0000000a03037221 */ /* 0x001fc40000010000 */
        /* <DEDUP_REMOVED lines=8> */
[----:B--2---:R-:W-:Y:S02]  /*0680*/  IMAD R2, R17, c[0x0][0x4], R18 ;  /* 0x0000010011027a24 */ /* 0x004fe400078e0212 */
[----:B-1----:R-:W-:Y:S01]  /*0690*/  FADD.FTZ R14, R13, R12 ;  /* 0x0000000c0d0e7221 */ /* 0x002fe20000010000 */
[----:B------:R-:W0:Y:S04]  /*06a0*/  SHFL.BFLY PT, R5, R4, 0x2, 0x1f ;  /* 0x0c401f0004057f89 */ /* 0x000e2800000e0000 */
[----:B------:R-:W1:Y:S01]  /*06b0*/  SHFL.BFLY PT, R15, R14, 0x2, 0x1f ;  /* 0x0c401f000e0f7f89 */ /* 0x000e6200000e0000 */
[----:B0-----:R-:W-:-:S02]  /*06c0*/  FADD.FTZ R3, R4, R5 ;  /* 0x0000000504037221 */ /* 0x001fc40000010000 */
[----:B------:R-:W-:Y:S01]  /*06d0*/  IMAD R5, R2, c[0x0][0x0], R9 ;  /* 0x0000000002057a24 */ /* 0x000fe200078e0209 */
[----:B------:R-:W-:Y:S01]  /*06e0*/  MOV R2, c[0x0][0x0] ;  /* 0x0000000000027a02 */ /* 0x000fe20000000f00 */
[----:B-1----:R-:W-:Y:S01]  /*06f0*/  FADD.FTZ R15, R14, R15 ;  /* 0x0000000f0e0f7221 */ /* 0x002fe20000010000 */
[----:B------:R-:W0:Y:S02]  /*0700*/  SHFL.BFLY PT, R12, R3, 0x1, 0x1f ;  /* 0x0c201f00030c7f89 */ /* 0x000e2400000e0000 */
[C---:B------:R-:W-:Y:S02]  /*0710*/  ISETP.NE.AND P2, PT, R5.reuse, RZ, PT ;  /* 0x000000ff0500720c */ /* 0x040fe40003f45270 */
[----:B------:R-:W1:Y:S01]  /*0720*/  SHFL.BFLY PT, R16, R15, 0x1, 0x1f ;  /* 0x0c201f000f107f89 */ /* 0x000e6200000e0000 */
[----:B------:R-:W-:Y:S02]  /*0730*/  SHF.L.U32 R11, R5, 0x2, RZ ;  /* 0x00000002050b7819 */ /* 0x000fe400000006ff */
[----:B------:R-:W-:-:S02]  /*0740*/  ISETP.LT.AND P1, PT, RZ, c[0x0][0x0], !P2 ;  /* 0x00000000ff007a0c */ /* 0x000fc40005721270 */
[C---:B------:R-:W-:Y:S02]  /*0750*/  LEA R11, R2.reuse, R11, 0x2 ;  /* 0x0000000b020b7211 */ /* 0x040fe400078e10ff */
[----:B------:R-:W-:Y:S02]  /*0760*/  IADD3 R4, R2, -0x1, RZ ;  /* 0xffffffff02047810 */ /* 0x000fe40007ffe0ff */
[----:B------:R-:W-:Y:S02]  /*0770*/  FSEL R10, R10, RZ, P2 ;  /* 0x000000ff0a0a7208 */ /* 0x000fe40001000000 */
[----:B------:R-:W-:Y:S02]  /*0780*/  LEA.HI R4, R4, 0x1, RZ, 0x1b ;  /* 0x0000000104047811 */ /* 0x000fe400078fd8ff */
[----:B------:R-:W-:Y:S01]  /*0790*/  FSEL R7, R7, RZ, P2 ;  /* 0x000000ff07077208 */ /* 0x000fe20001000000 */
[----:B0-----:R-:W-:Y:S01]  /*07a0*/  FADD.FTZ R12, R3, R12 ;  /* 0x0000000c030c7221 */ /* 0x001fe20000010000 */
[----:B------:R-:W-:Y:S01]  /*07b0*/  HFMA2.MMA R3, -RZ, RZ, 0, 5.9604644775390625e-08 ;  /* 0x00000001ff037435 */ /* 0x000fe200000001ff */
[----:B-1----:R-:W-:-:S03]  /*07c0*/  FADD.FTZ R16, R15, R16 ;  /* 0x000000100f107221 */ /* 0x002fc60000010000 */
[----:B------:R-:W-:Y:S04]  /*07d0*/  STS [R5.X4], R12 ;  /* 0x0000000c05007388 */ /* 0x000fe80000004800 */
        /* <DEDUP_REMOVED lines=20> */
.L_x_38:
        /* <DEDUP_REMOVED lines=37> */
.L_x_37:
        /* <DEDUP_REMOVED lines=23> */
.L_x_39:
[----:B------:R-:W-:-:S13]  /*0ce0*/  ISETP.NE.OR P0, PT, R21, -0x1, P0 ;  /* 0xffffffff1500780c */ /* 0x000fda0000705670 */
[----:B------:R-:W-:Y:S05]  /*0cf0*/  @!P0 BRA `(.L_x_35) ;  /* 0x000000d000008947 */ /* 0x000fea0003800000 */
.L_x_36:
        /* <DEDUP_REMOVED lines=13> */
.L_x_35:
        /* <DEDUP_REMOVED lines=12> */
.L_x_40:
        /* <DEDUP_REMOVED lines=14> */
.L_x_44:
        /* <DEDUP_REMOVED lines=37> */
.L_x_43:
        /* <DEDUP_REMOVED lines=23> */
.L_x_45:
[----:B------:R-:W-:-:S13]  /*1330*/  ISETP.NE.OR P0, PT, R13, -0x1, P0 ;  /* 0xffffffff0d00780c */ /* 0x000fda0000705670 */
[----:B------:R-:W-:Y:S05]  /*1340*/  @!P0 BRA `(.L_x_41) ;  /* 0x000000d000008947 */ /* 0x000fea0003800000 */
.L_x_42:
        /* <DEDUP_REMOVED lines=13> */
.L_x_41:
        /* <DEDUP_REMOVED lines=8> */
[----:B------:R-:W-:Y:S02]  /*14a0*/  ISETP.NE.AND P0, PT, R12, 0x2, PT ;  /* 0x000000020c00780c */ /* 0x000fe40003f05270 */
[----:B------:R-:W0:Y:S11]  /*14b0*/  LDS R12, [UR4+0x80] ;  /* 0x00008004ff0c7984 */ /* 0x000e360008000800 */
[----:B------:R-:W1:Y:S01]  /*14c0*/  @P0 LDS R14, [UR4+0x100] ;  /* 0x00010004ff0e0984 */ /* 0x000e620008000800 */
[----:B0-----:R-:W-:-:S04]  /*14d0*/  FADD.FTZ R7, R7, R12 ;  /* 0x0000000c07077221 */ /* 0x001fc80000010000 */
[----:B-1----:R-:W-:Y:S02]  /*14e0*/  @P0 FADD.FTZ R7, R7, R14 ;  /* 0x0000000e07070221 */ /* 0x002fe40000010000 */
.L_x_34:
[----:B------:R-:W-:Y:S05]  /*14f0*/  BSYNC B0 ;  /* 0x0000000000007941 */ /* 0x000fea0003800000 */
.L_x_33:
[----:B------:R-:W0:Y:S01]  /*1500*/  SHFL.BFLY PT, R13, R6, 0x10, 0x1f ;  /* 0x0e001f00060d7f89 */ /* 0x000e2200000e0000 */
[----:B------:R-:W-:Y:S03]  /*1510*/  BSSY B0, `(.L_x_46) ;  /* 0x00000e8000007945 */ /* 0x000fe60003800000 */
[----:B------:R-:W1:Y:S04]  /*1520*/  SHFL.BFLY PT, R15, R0, 0x10, 0x1f ;  /* 0x0e001f00000f7f89 */ /* 0x000e6800000e0000 */
[----:B------:R-:W-:Y:S01]  /*1530*/  BAR.SYNC.DEFER_BLOCKING 0x0 ;  /* 0x0000000000007b1d */ /* 0x000fe20000010000 */
[----:B0-----:R-:W-:Y:S01]  /*1540*/  FADD.FTZ R13, R13, R6 ;  /* 0x000000060d0d7221 */ /* 0x001fe20000010000 */
[----:B------:R-:W-:Y:S01]  /*1550*/  FSEL R6, R6, RZ, P2 ;  /* 0x000000ff06067208 */ /* 0x000fe20001000000 */
[----:B-1----:R-:W-:-:S03]  /*1560*/  FADD.FTZ R16, R15, R0 ;  /* 0x000000000f107221 */ /* 0x002fc60000010000 */
[----:B------:R-:W0:Y:S01]  /*1570*/  SHFL.BFLY PT, R12, R13, 0x8, 0x1f ;  /* 0x0d001f000d0c7f89 */ /* 0x000e2200000e0000 */
[----:B------:R-:W-:-:S03]  /*1580*/  FSEL R0, R0, RZ, P2 ;  /* 0x000000ff00007208 */ /* 0x000fc60001000000 */
        /* <DEDUP_REMOVED lines=35> */
.L_x_51:
        /* <DEDUP_REMOVED lines=14> */
[----:B------:R-:W-:Y:S01]  /*18a0*/  LDS R19, [UR5+0x700] ;  /* 0x00070005ff137984 */ /* 0x000fe20008000800 */
[----:B-1----:R-:W-:-:S03]  /*18b0*/  FADD.FTZ R15, R15, R12 ;  /* 0x0000000c0f0f7221 */ /* 0x002fc60000010000 */
[----:B------:R-:W0:Y:S01]  /*18c0*/  LDS R6, [UR5+0x500] ;  /* 0x00050005ff067984 */ /* 0x000e220008000800 */
[----:B--2---:R-:W-:-:S03]  /*18d0*/  FADD.FTZ R15, R15, R14 ;  /* 0x0000000e0f0f7221 */ /* 0x004fc60000010000 */
[----:B------:R-:W1:Y:S01]  /*18e0*/  LDS R12, [UR5+0x580] ;  /* 0x00058005ff0c7984 */ /* 0x000e620008000800 */
[----:B---3--:R-:W-:-:S03]  /*18f0*/  FADD.FTZ R18, R15, R18 ;  /* 0x000000120f127221 */ /* 0x008fc60000010000 */
[----:B------:R-:W2:Y:S01]  /*1900*/  LDS R14, [UR5+0x600] ;  /* 0x00060005ff0e7984 */ /* 0x000ea20008000800 */
[----:B----4-:R-:W-:-:S03]  /*1910*/  FADD.FTZ R17, R18, R17 ;  /* 0x0000001112117221 */ /* 0x010fc60000010000 */
[----:B------:R-:W3:Y:S01]  /*1920*/  LDS R15, [UR5+0x680] ;  /* 0x00068005ff0f7984 */ /* 0x000ee20008000800 */
[----:B-----5:R-:W-:-:S03]  /*1930*/  FADD.FTZ R20, R17, R20 ;  /* 0x0000001411147221 */ /* 0x020fc60000010000 */
[----:B------:R-:W4:Y:S01]  /*1940*/  LDS R17, [UR5+0x780] ;  /* 0x00078005ff117984 */ /* 0x000f220008000800 */
        /* <DEDUP_REMOVED lines=9> */
[----:B------:R-:W-:-:S04]  /*19e0*/  FADD.FTZ R14, R14, R19 ;  /* 0x000000130e0e7221 */ /* 0x000fc80000010000 */
[----:B----4-:R-:W-:Y:S01]  /*19f0*/  FADD.FTZ R6, R14, R17 ;  /* 0x000000110e067221 */ /* 0x010fe20000010000 */
[----:B------:R-:W-:Y:S05]  /*1a00*/  @P2 BRA `(.L_x_51) ;  /* 0xfffffdb000002947 */ /* 0x000fea000383ffff */
.L_x_50:
        /* <DEDUP_REMOVED lines=23> */
.L_x_52:
[----:B------:R-:W-:-:S13]  /*1b80*/  ISETP.NE.OR P0, PT, R16, -0x1, P0 ;  /* 0xffffffff1000780c */ /* 0x000fda0000705670 */
[----:B------:R-:W-:Y:S05]  /*1b90*/  @!P0 BRA `(.L_x_48) ;  /* 0x000000d000008947 */ /* 0x000fea0003800000 */
.L_x_49:
        /* <DEDUP_REMOVED lines=13> */
.L_x_48:
        /* <DEDUP_REMOVED lines=12> */
.L_x_53:
        /* <DEDUP_REMOVED lines=14> */
.L_x_57:
        /* <DEDUP_REMOVED lines=37> */
.L_x_56:
        /* <DEDUP_REMOVED lines=23> */
.L_x_58:
[----:B------:R-:W-:-:S13]  /*21d0*/  ISETP.NE.OR P0, PT, R3, -0x1, P0 ;  /* 0xffffffff0300780c */ /* 0x000fda0000705670 */
[----:B------:R-:W-:Y:S05]  /*21e0*/  @!P0 BRA `(.L_x_54) ;  /* 0x000000d000008947 */ /* 0x000fea0003800000 */
.L_x_55:
        /* <DEDUP_REMOVED lines=13> */
.L_x_54:
        /* <DEDUP_REMOVED lines=13> */
.L_x_47:
[----:B------:R-:W-:Y:S05]  /*2390*/  BSYNC B0 ;  /* 0x0000000000007941 */ /* 0x000fea0003800000 */
.L_x_46:
[----:B------:R-:W-:Y:S01]  /*23a0*/  BAR.SYNC.DEFER_BLOCKING 0x0 ;  /* 0x0000000000007b1d */ /* 0x000fe20000010000 */
[----:B------:R-:W-:-:S13]  /*23b0*/  ISETP.NE.AND P0, PT, R9, RZ, PT ;  /* 0x000000ff0900720c */ /* 0x000fda0003f05270 */
[----:B------:R-:W-:Y:S05]  /*23c0*/  @P0 EXIT ;  /* 0x000000000000094d */ /* 0x000fea0003800000 */
[----:B------:R-:W-:-:S10]  /*23d0*/  HFMA2.MMA R3, -RZ, RZ, 0, 4.76837158203125e-07 ;  /* 0x00000008ff037435 */ /* 0x000fd400000001ff */
[----:B------:R-:W-:-:S05]  /*23e0*/  IMAD.WIDE R2, R8, R3, c[0x0][0x170] ;  /* 0x00005c0008027625 */ /* 0x000fca00078e0203 */
[----:B------:R-:W2:Y:S04]  /*23f0*/  LDG.E R4, [R2.64+0x4] ;  /* 0x0000040602047981 */ /* 0x000ea8000c1e1900 */
[----:B------:R-:W3:Y:S01]  /*2400*/  LDG.E R5, [R2.64] ;  /* 0x0000000602057981 */ /* 0x000ee2000c1e1900 */
[----:B------:R-:W-:-:S05]  /*2410*/  MOV R11, 0x4 ;  /* 0x00000004000b7802 */ /* 0x000fca0000000f00 */
[----:B------:R-:W-:-:S04]  /*2420*/  IMAD.WIDE R8, R8, R11, c[0x0][0x178] ;  /* 0x00005e0008087625 */ /* 0x000fc800078e020b */
[C---:B--2---:R-:W-:Y:S02]  /*2430*/  FMUL.FTZ R7, R4.reuse, R7 ;  /* 0x0000000704077220 */ /* 0x044fe40000410000 */
[----:B------:R-:W-:Y:S02]  /*2440*/  FMUL.FTZ R0, R4, R0 ;  /* 0x0000000004007220 */ /* 0x000fe40000410000 */
[C---:B---3--:R-:W-:Y:S02]  /*2450*/  FMUL.FTZ R10, R5.reuse, R10 ;  /* 0x0000000a050a7220 */ /* 0x048fe40000410000 */
[----:B------:R-:W-:-:S03]  /*2460*/  FMUL.FTZ R5, R5, R6 ;  /* 0x0000000605057220 */ /* 0x000fc60000410000 */
[----:B------:R-:W-:Y:S02]  /*2470*/  F2FP.PACK_AB R10, R7, R10 ;  /* 0x0000000a070a723e */ /* 0x000fe400000000ff */
[----:B------:R-:W-:Y:S01]  /*2480*/  F2FP.PACK_AB R0, R0, R5 ;  /* 0x000000050000723e */ /* 0x000fe200000000ff */
[----:B------:R-:W-:Y:S01]  /*2490*/  IMAD.WIDE.U32 R4, R11, c[0x0][0xc], R8 ;  /* 0x000003000b047a25 */ /* 0x000fe200078e0008 */
[----:B------:R-:W-:Y:S01]  /*24a0*/  PRMT R2, R10, 0x7632, R2 ;  /* 0x000076320a027816 */ /* 0x000fe20000000002 */
[----:B------:R-:W-:Y:S01]  /*24b0*/  STG.E.U16 [R8.64], R10 ;  /* 0x0000000a08007986 */ /* 0x000fe2000c101506 */
[----:B------:R-:W-:-:S03]  /*24c0*/  PRMT R3, R0, 0x7632, R3 ;  /* 0x0000763200037816 */ /* 0x000fc60000000003 */
[----:B------:R-:W-:Y:S04]  /*24d0*/  STG.E.U16 [R8.64+0x2], R2 ;  /* 0x0000020208007986 */ /* 0x000fe8000c101506 */
[----:B------:R-:W-:Y:S04]  /*24e0*/  STG.E.U16 [R4.64], R0 ;  /* 0x0000000004007986 */ /* 0x000fe8000c101506 */
[----:B------:R-:W-:Y:S01]  /*24f0*/  STG.E.U16 [R4.64+0x2], R3 ;  /* 0x0000020304007986 */ /* 0x000fe2000c101506 */
[----:B------:R-:W-:Y:S05]  /*2500*/  EXIT ;  /* 0x000000000000794d */ /* 0x000fea0003800000 */
.L_x_59:
        /* <DEDUP_REMOVED lines=15> */
.L_x_95:


//--------------------- .text._ZN17fastertransformer37int8WeightPerChannelLdkMultiplicationILi1ELi2EEEvPK5char4PK6float4PKfPvi --------------------------
	.section	.text._ZN17fastertransformer37int8WeightPerChannelLdkMultiplicationILi1ELi2EEEvPK5char4PK6float4PKfPvi,"ax",@progbits
	.sectioninfo	@"SHI_REGISTERS=29"
	.align	128
        .global         _ZN17fastertransformer37int8WeightPerChannelLdkMultiplicationILi1ELi2EEEvPK5char4PK6float4PKfPvi
        .type           _ZN17fastertransformer37int8WeightPerChannelLdkMultiplicationILi1ELi2EEEvPK5char4PK6float4PKfPvi,@function
        .size           _ZN17fastertransformer37int8WeightPerChannelLdkMultiplicationILi1ELi2EEEvPK5char4PK6float4PKfPvi,(.L_x_96 - _ZN17fastertransformer37int8WeightPerChannelLdkMultiplicationILi1ELi2EEEvPK5char4PK6float4PKfPvi)
        .other          _ZN17fastertransformer37int8WeightPerChannelLdkMultiplicationILi1ELi2EEEvPK5char4PK6float4PKfPvi,@"STO_CUDA_ENTRY STV_DEFAULT"
_ZN17fastertransformer37int8WeightPerChannelLdkMultiplicationILi1ELi2EEEvPK5char4PK6float4PKfPvi:
.text._ZN17fastertransformer37int8WeightPerChannelLdkMultiplicationILi1ELi2EEEvPK5char4PK6float4PKfPvi:
        /* <DEDUP_REMOVED lines=16> */
[----:B------:R-:W-:Y:S02]  /*0100*/  MOV R13, R0 ;  /* 0x00000000000d7202 */ /* 0x000fe40000000f00 */
[----:B------:R-:W-:-:S02]  /*0110*/  SHF.R.S32.HI R7, RZ, 0x1f, R12 ;  /* 0x0000001fff077819 */ /* 0x000fc4000001140c */
[----:B------:R-:W-:Y:S02]  /*0120*/  SHF.L.U32 R16, R16, 0x1, RZ ;  /* 0x0000000110107819 */ /* 0x000fe400000006ff */
[----:B0-----:R-:W-:Y:S02]  /*0130*/  SHF.L.U64.HI R14, R12, 0x2, R7 ;  /* 0x000000020c0e7819 */ /* 0x001fe40000010207 */
.L_x_62:
[----:B------:R-:W-:Y:S02]  /*0140*/  SHF.R.S32.HI R5, RZ, 0x1f, R13 ;  /* 0x0000001fff057819 */ /* 0x000fe4000001140d */
[----:B------:R-:W-:-:S04]  /*0150*/  IADD3 R4, P0, R16, R13, RZ ;  /* 0x0000000d10047210 */ /* 0x000fc80007f1e0ff */
[----:B------:R-:W-:Y:S02]  /*0160*/  LEA.HI.X.SX32 R5, R16, R5, 0x1, P0 ;  /* 0x0000000510057211 */ /* 0x000fe400000f0eff */
[----:B------:R-:W-:-:S04]  /*0170*/  LEA R18, P0, R4, c[0x0][0x160], 0x2 ;  /* 0x0000580004127a11 */ /* 0x000fc800078010ff */
[----:B------:R-:W-:Y:S02]  /*0180*/  LEA.HI.X R19, R4, c[0x0][0x164], R5, 0x2, P0 ;  /* 0x0000590004137a11 */ /* 0x000fe400000f1405 */
[----:B------:R-:W-:Y:S01]  /*0190*/  LEA R22, P0, R12, R18, 0x2 ;  /* 0x000000120c167211 */ /* 0x000fe200078010ff */
[----:B------:R-:W-:Y:S02]  /*01a0*/  HFMA2.MMA R4, -RZ, RZ, 0, 9.5367431640625e-07 ;  /* 0x00000010ff047435 */ /* 0x000fe400000001ff */
[----:B------:R-:W2:Y:S01]  /*01b0*/  LDG.E R25, [R18.64] ;  /* 0x0000000612197981 */ /* 0x000ea2000c1e1900 */
[----:B------:R-:W-:-:S05]  /*01c0*/  IADD3.X R23, R19, R14, RZ, P0, !PT ;  /* 0x0000000e13177210 */ /* 0x000fca00007fe4ff */
[----:B------:R-:W3:Y:S02]  /*01d0*/  LDG.E R22, [R22.64] ;  /* 0x0000000616167981 */ /* 0x000ee4000c1e1900 */
[----:B------:R-:W-:-:S06]  /*01e0*/  IMAD.WIDE R4, R13, R4, c[0x0][0x168] ;  /* 0x00005a000d047625 */ /* 0x000fcc00078e0204 */
[----:B------:R-:W4:Y:S01]  /*01f0*/  LDG.E.128 R4, [R4.64] ;  /* 0x0000000604047981 */ /* 0x000f22000c1e1d00 */
[----:B------:R-:W-:-:S04]  /*0200*/  IADD3 R13, R13, c[0x0][0x0], RZ ;  /* 0x000000000d0d7a10 */ /* 0x000fc80007ffe0ff */
[----:B------:R-:W-:Y:S01]  /*0210*/  ISETP.GE.AND P0, PT, R13, c[0x0][0x180], PT ;  /* 0x000060000d007a0c */ /* 0x000fe20003f06270 */
[----:B--2---:R-:W4:Y:S08]  /*0220*/  I2F.S8 R24, R25.B1 ;  /* 0x1000001900187306 */ /* 0x004f300000001400 */
[----:B---3--:R-:W0:Y:S08]  /*0230*/  I2F.S8 R26, R22.B1 ;  /* 0x10000016001a7306 */ /* 0x008e300000001400 */
[----:B------:R-:W1:Y:S08]  /*0240*/  I2F.S8 R15, R25 ;  /* 0x00000019000f7306 */ /* 0x000e700000001400 */
[----:B------:R-:W2:Y:S08]  /*0250*/  I2F.S8 R21, R22 ;  /* 0x0000001600157306 */ /* 0x000eb00000001400 */
[----:B------:R-:W3:Y:S08]  /*0260*/  I2F.S8 R17, R25.B2 ;  /* 0x2000001900117306 */ /* 0x000ef00000001400 */
[----:B------:R-:W1:Y:S01]  /*0270*/  I2F.S8 R19, R22.B2 ;  /* 0x2000001600137306 */ /* 0x000e620000001400 */
[----:B----4-:R-:W-:-:S02]  /*0280*/  FMUL.FTZ R24, R5, R24 ;  /* 0x0000001805187220 */ /* 0x010fc40000410000 */
[----:B0-----:R-:W-:-:S05]  /*0290*/  FMUL.FTZ R26, R5, R26 ;  /* 0x0000001a051a7220 */ /* 0x001fca0000410000 */
[----:B------:R-:W0:Y:S08]  /*02a0*/  I2F.S8 R20, R25.B3 ;  /* 0x3000001900147306 */ /* 0x000e300000001400 */
[----:B------:R-:W4:Y:S01]  /*02b0*/  I2F.S8 R18, R22.B3 ;  /* 0x3000001600127306 */ /* 0x000f220000001400 */
[C---:B-1----:R-:W-:Y:S02]  /*02c0*/  FFMA.FTZ R15, R4.reuse, R15, R24 ;  /* 0x0000000f040f7223 */ /* 0x042fe40000010018 */
[----:B--2---:R-:W-:-:S02]  /*02d0*/  FFMA.FTZ R21, R4, R21, R26 ;  /* 0x0000001504157223 */ /* 0x004fc4000001001a */
[C---:B---3--:R-:W-:Y:S02]  /*02e0*/  FFMA.FTZ R15, R6.reuse, R17, R15 ;  /* 0x00000011060f7223 */ /* 0x048fe4000001000f */
[----:B------:R-:W-:Y:S02]  /*02f0*/  FFMA.FTZ R19, R6, R19, R21 ;  /* 0x0000001306137223 */ /* 0x000fe40000010015 */
[C---:B0-----:R-:W-:Y:S02]  /*0300*/  FFMA.FTZ R15, R7.reuse, R20, R15 ;  /* 0x00000014070f7223 */ /* 0x041fe4000001000f */
[----:B----4-:R-:W-:Y:S02]  /*0310*/  FFMA.FTZ R18, R7, R18, R19 ;  /* 0x0000001207127223 */ /* 0x010fe40000010013 */
[----:B-----5:R-:W-:Y:S02]  /*0320*/  FFMA.FTZ R8, R11, R15, R8 ;  /* 0x0000000f0b087223 */ /* 0x020fe40000010008 */
[----:B------:R-:W-:Y:S01]  /*0330*/  FFMA.FTZ R9, R10, R18, R9 ;  /* 0x000000120a097223 */ /* 0x000fe20000010009 */
[----:B------:R-:W-:Y:S05]  /*0340*/  @!P0 BRA `(.L_x_62) ;  /* 0xfffffdf000008947 */ /* 0x000fea000383ffff */
.L_x_61:
[----:B------:R-:W-:Y:S05]  /*0350*/  BSYNC B0 ;  /* 0x0000000000007941 */ /* 0x000fea0003800000 */
.L_x_60:
        /* <DEDUP_REMOVED lines=13> */
[----:B--2---:R-:W-:Y:S02]  /*0430*/  IMAD R5, R16, c[0x0][0x4], R5 ;  /* 0x0000010010057a24 */ /* 0x004fe400078e0205 */
[----:B0-----:R-:W-:Y:S01]  /*0440*/  FADD.FTZ R7, R4, R7 ;  /* 0x0000000704077221 */ /* 0x001fe20000010000 */
[----:B------:R-:W-:Y:S01]  /*0450*/  MOV R4, c[0x0][0x0] ;  /* 0x0000000000047a02 */ /* 0x000fe20000000f00 */
[----:B------:R-:W-:Y:S02]  /*0460*/  IMAD R5, R5, c[0x0][0x0], R0 ;  /* 0x0000000005057a24 */ /* 0x000fe400078e0200 */
[----:B-1----:R-:W-:Y:S01]  /*0470*/  FADD.FTZ R13, R12, R11 ;  /* 0x0000000b0c0d7221 */ /* 0x002fe20000010000 */
[----:B------:R-:W0:Y:S02]  /*0480*/  SHFL.BFLY PT, R6, R7, 0x2, 0x1f ;  /* 0x0c401f0007067f89 */ /* 0x000e2400000e0000 */
[----:B------:R-:W-:-:S02]  /*0490*/  ISETP.NE.AND P0, PT, R5, RZ, PT ;  /* 0x000000ff0500720c */ /* 0x000fc40003f05270 */
[----:B------:R-:W1:Y:S01]  /*04a0*/  SHFL.BFLY PT, R14, R13, 0x2, 0x1f ;  /* 0x0c401f000d0e7f89 */ /* 0x000e6200000e0000 */
[----:B0-----:R-:W-:Y:S01]  /*04b0*/  FADD.FTZ R6, R7, R6 ;  /* 0x0000000607067221 */ /* 0x001fe20000010000 */
[----:B------:R-:W-:Y:S01]  /*04c0*/  SHF.L.U32 R7, R5, 0x2, RZ ;  /* 0x0000000205077819 */ /* 0x000fe200000006ff */
[----:B-1----:R-:W-:-:S03]  /*04d0*/  FADD.FTZ R14, R13, R14 ;  /* 0x0000000e0d0e7221 */ /* 0x002fc60000010000 */
[----:B------:R-:W0:Y:S01]  /*04e0*/  SHFL.BFLY PT, R11, R6, 0x1, 0x1f ;  /* 0x0c201f00060b7f89 */ /* 0x000e2200000e0000 */
[----:B------:R-:W-:-:S03]  /*04f0*/  LEA R12, R4, R7, 0x2 ;  /* 0x00000007040c7211 */ /* 0x000fc600078e10ff */
[----:B------:R-:W1:Y:S01]  /*0500*/  SHFL.BFLY PT, R15, R14, 0x1, 0x1f ;  /* 0x0c201f000e0f7f89 */ /* 0x000e6200000e0000 */
[----:B0-----:R-:W-:Y:S02]  /*0510*/  FADD.FTZ R10, R6, R11 ;  /* 0x0000000b060a7221 */ /* 0x001fe40000010000 */
[----:B-1----:R-:W-:-:S03]  /*0520*/  FADD.FTZ R15, R14, R15 ;  /* 0x0000000f0e0f7221 */ /* 0x002fc60000010000 */
[----:B------:R-:W-:Y:S04]  /*0530*/  STS [R5.X4], R10 ;  /* 0x0000000a05007388 */ /* 0x000fe80000004800 */
[----:B------:R-:W-:Y:S04]  /*0540*/  STS [R12], R15 ;  /* 0x0000000f0c007388 */ /* 0x000fe80000000800 */
[----:B------:R-:W-:Y:S06]  /*0550*/  BAR.SYNC 0x0 ;  /* 0x0000000000007b1d */ /* 0x000fec0000000000 */
[----:B------:R-:W-:Y:S05]  /*0560*/  @P0 BRA `(.L_x_64) ;  /* 0x00000d2000000947 */ /* 0x000fea0003800000 */
[----:B------:R-:W-:Y:S01]  /*0570*/  ISETP.GE.AND P0, PT, R4, 0x1, PT ;  /* 0x000000010400780c */ /* 0x000fe20003f06270 */
[----:B------:R-:W-:-:S12]  /*0580*/  CS2R R8, SRZ ;  /* 0x0000000000087805 */ /* 0x000fd8000001ff00 */
[----:B------:R-:W-:Y:S05]  /*0590*/  @!P0 BRA `(.L_x_64) ;  /* 0x00000cf000008947 */ /* 0x000fea0003800000 */
[----:B------:R-:W-:Y:S01]  /*05a0*/  IADD3 R6, R4, -0x1, RZ ;  /* 0xffffffff04067810 */ /* 0x000fe20007ffe0ff */
[----:B------:R-:W-:Y:S01]  /*05b0*/  UMOV UR4, URZ ;  /* 0x0000003f00047c82 */ /* 0x000fe20008000000 */
[----:B------:R-:W-:Y:S02]  /*05c0*/  HFMA2.MMA R8, -RZ, RZ, 0, 0 ;  /* 0x00000000ff087435 */ /* 0x000fe400000001ff */
[C---:B------:R-:W-:Y:S02]  /*05d0*/  ISETP.GE.U32.AND P2, PT, R6.reuse, 0x60, PT ;  /* 0x000000600600780c */ /* 0x040fe40003f46070 */
[----:B------:R-:W-:-:S04]  /*05e0*/  LEA.HI R5, R6, 0x1, RZ, 0x1b ;  /* 0x0000000106057811 */ /* 0x000fc800078fd8ff */
[----:B------:R-:W-:-:S07]  /*05f0*/  LOP3.LUT R5, R5, 0x3, RZ, 0xc0, !PT ;  /* 0x0000000305057812 */ /* 0x000fce00078ec0ff */
        /* <DEDUP_REMOVED lines=12> */
.L_x_68:
        /* <DEDUP_REMOVED lines=33> */
[----:B------:R-:W-:-:S04]  /*08d0*/  FADD.FTZ R7, R7, R18 ;  /* 0x0000001207077221 */ /* 0x000fc80000010000 */
[----:B---3--:R-:W-:-:S04]  /*08e0*/  FADD.FTZ R7, R7, R20 ;  /* 0x0000001407077221 */ /* 0x008fc80000010000 */
[----:B----4-:R-:W-:Y:S01]  /*08f0*/  FADD.FTZ R8, R7, R22 ;  /* 0x0000001607087221 */ /* 0x010fe20000010000 */
[----:B------:R-:W-:Y:S05]  /*0900*/  @P1 BRA `(.L_x_68) ;  /* 0xfffffdb000001947 */ /* 0x000fea000383ffff */
.L_x_67:
        /* <DEDUP_REMOVED lines=23> */
.L_x_69:
[----:B------:R-:W-:-:S13]  /*0a80*/  ISETP.NE.OR P0, PT, R16, -0x1, P0 ;  /* 0xffffffff1000780c */ /* 0x000fda0000705670 */
[----:B------:R-:W-:Y:S05]  /*0a90*/  @!P0 BRA `(.L_x_65) ;  /* 0x000000d000008947 */ /* 0x000fea0003800000 */
.L_x_66:
        /* <DEDUP_REMOVED lines=13> */
.L_x_65:
        /* <DEDUP_REMOVED lines=12> */
.L_x_70:
        /* <DEDUP_REMOVED lines=14> */
.L_x_74:
        /* <DEDUP_REMOVED lines=32> */
[----:B--2---:R-:W-:-:S04]  /*0f10*/  FADD.FTZ R10, R10, R13 ;  /* 0x0000000d0a0a7221 */ /* 0x004fc80000010000 */
[----:B------:R-:W-:-:S04]  /*0f20*/  FADD.FTZ R10, R10, R17 ;  /* 0x000000110a0a7221 */ /* 0x000fc80000010000 */
[----:B---3--:R-:W-:-:S04]  /*0f30*/  FADD.FTZ R10, R10, R19 ;  /* 0x000000130a0a7221 */ /* 0x008fc80000010000 */
[----:B-----5:R-:W-:Y:S01]  /*0f40*/  FADD.FTZ R9, R10, R21 ;  /* 0x000000150a097221 */ /* 0x020fe20000010000 */
[----:B------:R-:W-:Y:S05]  /*0f50*/  @P2 BRA `(.L_x_74) ;  /* 0xfffffdb000002947 */ /* 0x000fea000383ffff */
.L_x_73:
        /* <DEDUP_REMOVED lines=23> */
.L_x_75:
[----:B------:R-:W-:-:S13]  /*10d0*/  ISETP.NE.OR P0, PT, R6, -0x1, P0 ;  /* 0xffffffff0600780c */ /* 0x000fda0000705670 */
[----:B------:R-:W-:Y:S05]  /*10e0*/  @!P0 BRA `(.L_x_71) ;  /* 0x000000d000008947 */ /* 0x000fea0003800000 */
.L_x_72:
        /* <DEDUP_REMOVED lines=13> */
.L_x_71:
        /* <DEDUP_REMOVED lines=13> */
.L_x_64:
[----:B------:R-:W-:Y:S05]  /*1290*/  BSYNC B0 ;  /* 0x0000000000007941 */ /* 0x000fea0003800000 */
.L_x_63:
[----:B------:R-:W-:Y:S01]  /*12a0*/  BAR.SYNC.DEFER_BLOCKING 0x0 ;  /* 0x0000000000007b1d */ /* 0x000fe20000010000 */
[----:B------:R-:W-:-:S13]  /*12b0*/  ISETP.NE.AND P0, PT, R0, RZ, PT ;  /* 0x000000ff0000720c */ /* 0x000fda0003f05270 */
[----:B------:R-:W-:Y:S05]  /*12c0*/  @P0 EXIT ;  /* 0x000000000000094d */ /* 0x000fea0003800000 */
[----:B------:R-:W-:-:S04]  /*12d0*/  LEA R4, P0, R2, c[0x0][0x178], 0x3 ;  /* 0x00005e0002047a11 */ /* 0x000fc800078018ff */
[----:B------:R-:W-:-:S05]  /*12e0*/  LEA.HI.X R5, R2, c[0x0][0x17c], R3, 0x3, P0 ;  /* 0x00005f0002057a11 */ /* 0x000fca00000f1c03 */
[----:B------:R-:W-:Y:S04]  /*12f0*/  STG.E [R4.64], R8 ;  /* 0x0000000804007986 */ /* 0x000fe8000c101906 */
[----:B------:R-:W-:Y:S01]  /*1300*/  STG.E [R4.64+0x4], R9 ;  /* 0x0000040904007986 */ /* 0x000fe2000c101906 */
[----:B------:R-:W-:Y:S05]  /*1310*/  EXIT ;  /* 0x000000000000794d */ /* 0x000fea0003800000 */
.L_x_76:
        /* <DEDUP_REMOVED lines=14> */
.L_x_96:


//--------------------- .text._ZN17fastertransformer37int8WeightPerChannelLdkMultiplicationILi1ELi2EEEvPK5char4PKNS_5half4EPKfPvi --------------------------
	.section	.text._ZN17fastertransformer37int8WeightPerChannelLdkMultiplicationILi1ELi2EEEvPK5char4PKNS_5half4EPKfPvi,"ax",@progbits
	.sectioninfo	@"SHI_REGISTERS=26"
	.align	128
        .global         _ZN17fastertransformer37int8WeightPerChannelLdkMultiplicationILi1ELi2EEEvPK5char4PKNS_5half4EPKfPvi
        .type           _ZN17fastertransformer37int8WeightPerChannelLdkMultiplicationILi1ELi2EEEvPK5char4PKNS_5half4EPKfPvi,@function
        .size           _ZN17fastertransformer37int8WeightPerChannelLdkMultiplicationILi1ELi2EEEvPK5char4PKNS_5half4EPKfPvi,(.L_x_97 - _ZN17fastertransformer37int8WeightPerChannelLdkMultiplicationILi1ELi2EEEvPK5char4PKNS_5half4EPKfPvi)
        .other          _ZN17fastertransformer37int8WeightPerChannelLdkMultiplicationILi1ELi2EEEvPK5char4PKNS_5half4EPKfPvi,@"STO_CUDA_ENTRY STV_DEFAULT"
_ZN17fastertransformer37int8WeightPerChannelLdkMultiplicationILi1ELi2EEEvPK5char4PKNS_5half4EPKfPvi:
.text._ZN17fastertransformer37int8WeightPerChannelLdkMultiplicationILi1ELi2EEEvPK5char4PKNS_5half4EPKfPvi:
[----:B------:R-:W-:Y:S02]  /*0000*/  MOV R1, c[0x0][0x28] ;  /* 0x00000a0000017a02 */ /* 0x000fe40000000f00 */
[----:B------:R-:W0:Y:S01]  /*0010*/  S2R R0, SR_TID.X ;  /* 0x0000000000007919 */ /* 0x000e220000002100 */
[----:B------:R-:W-:Y:S01]  /*0020*/  ULDC.64 UR6, c[0x0][0x118] ;  /* 0x0000460000067ab9 */ /* 0x000fe20000000a00 */
[----:B------:R-:W-:Y:S02]  /*0030*/  BSSY B0, `(.L_x_77) ;  /* 0x0000040000007945 */ /* 0x000fe40003800000 */
[----:B------:R-:W1:Y:S01]  /*0040*/  S2R R2, SR_CTAID.X ;  /* 0x0000000000027919 */ /* 0x000e620000002500 */
[----:B0-----:R-:W-:-:S13]  /*0050*/  ISETP.GE.AND P0, PT, R0, c[0x0][0x180], PT ;  /* 0x0000600000007a0c */ /* 0x001fda0003f06270 */
[----:B------:R-:W-:Y:S01]  /*0060*/  @P0 MOV R3, RZ ;  /* 0x000000ff00030202 */ /* 0x000fe20000000f00 */
[----:B------:R-:W-:Y:S01]  /*0070*/  @P0 IMAD.MOV.U32 R4, RZ, RZ, RZ ;  /* 0x000000ffff040224 */ /* 0x000fe200078e00ff */
[----:B------:R-:W-:Y:S05]  /*0080*/  @P0 BRA `(.L_x_78) ;  /* 0x000003a000000947 */ /* 0x000fea0003800000 */
[----:B-1----:R-:W-:Y:S01]  /*0090*/  MOV R6, c[0x0][0x180] ;  /* 0x0000600000067a02 */ /* 0x002fe20000000f00 */
[----:B------:R-:W-:Y:S01]  /*00a0*/  IMAD R8, R2, c[0x0][0x180], RZ ;  /* 0x0000600002087a24 */ /* 0x000fe200078e02ff */
[----:B------:R-:W-:Y:S01]  /*00b0*/  HFMA2.MMA R3, -RZ, RZ, 0, 0 ;  /* 0x00000000ff037435 */ /* 0x000fe200000001ff */
[----:B------:R-:W-:Y:S01]  /*00c0*/  IMAD.MOV.U32 R4, RZ, RZ, RZ ;  /* 0x000000ffff047224 */ /* 0x000fe200078e00ff */
[----:B------:R-:W-:Y:S02]  /*00d0*/  SHF.R.S32.HI R7, RZ, 0x1f, R6 ;  /* 0x0000001fff077819 */ /* 0x000fe40000011406 */
[----:B------:R-:W-:Y:S02]  /*00e0*/  MOV R5, R0 ;  /* 0x0000000000057202 */ /* 0x000fe40000000f00 */
[----:B------:R-:W-:-:S02]  /*00f0*/  SHF.L.U32 R8, R8, 0x1, RZ ;  /* 0x0000000108087819 */ /* 0x000fc400000006ff */
[----:B------:R-:W-:Y:S02]  /*0100*/  SHF.L.U64.HI R7, R6, 0x2, R7 ;  /* 0x0000000206077819 */ /* 0x000fe40000010207 */
.L_x_79:
[----:B------:R-:W-:Y:S02]  /*0110*/  SHF.R.S32.HI R9, RZ, 0x1f, R5 ;  /* 0x0000001fff097819 */ /* 0x000fe40000011405 */
[----:B------:R-:W-:-:S04]  /*0120*/  IADD3 R10, P0, R8, R5, RZ ;  /* 0x00000005080a7210 */ /* 0x000fc80007f1e0ff */
[----:B------:R-:W-:Y:S02]  /*0130*/  LEA.HI.X.SX32 R9, R8, R9, 0x1, P0 ;  /* 0x0000000908097211 */ /* 0x000fe400000f0eff */
[----:B------:R-:W-:-:S04]  /*0140*/  LEA R14, P0, R10, c[0x0][0x160], 0x2 ;  /* 0x000058000a0e7a11 */ /* 0x000fc800078010ff */
[----:B------:R-:W-:Y:S02]  /*0150*/  LEA.HI.X R15, R10, c[0x0][0x164], R9, 0x2, P0 ;  /* 0x000059000a0f7a11 */ /* 0x000fe400000f1409 */
[----:B------:R-:W-:-:S03]  /*0160*/  LEA R16, P0, R6, R14, 0x2 ;  /* 0x0000000e06107211 */ /* 0x000fc600078010ff */
[----:B------:R-:W2:Y:S02]  /*0170*/  LDG.E R20, [R14.64] ;  /* 0x000000060e147981 */ /* 0x000ea4000c1e1900 */
[----:B------:R-:W-:-:S05]  /*0180*/  IMAD.X R17, R15, 0x1, R7, P0 ;  /* 0x000000010f117824 */ /* 0x000fca00000e0607 */
[----:B------:R0:W3:Y:S01]  /*0190*/  LDG.E R13, [R16.64] ;  /* 0x00000006100d7981 */ /* 0x0000e2000c1e1900 */
[----:B------:R-:W-:-:S05]  /*01a0*/  MOV R18, 0x8 ;  /* 0x0000000800127802 */ /* 0x000fca0000000f00 */
[----:B------:R-:W-:-:S05]  /*01b0*/  IMAD.WIDE R18, R5, R18, c[0x0][0x168] ;  /* 0x00005a0005127625 */ /* 0x000fca00078e0212 */
[----:B------:R1:W4:Y:S04]  /*01c0*/  LDG.E.U16 R10, [R18.64+0x6] ;  /* 0x00000606120a7981 */ /* 0x000328000c1e1500 */
[----:B------:R1:W4:Y:S04]  /*01d0*/  LDG.E.U16 R11, [R18.64+0x4] ;  /* 0x00000406120b7981 */ /* 0x000328000c1e1500 */
[----:B------:R1:W5:Y:S04]  /*01e0*/  LDG.E.U16 R9, [R18.64+0x2] ;  /* 0x0000020612097981 */ /* 0x000368000c1e1500 */
[----:B------:R1:W5:Y:S01]  /*01f0*/  LDG.E.U16 R12, [R18.64] ;  /* 0x00000006120c7981 */ /* 0x000362000c1e1500 */
[----:B------:R-:W-:-:S04]  /*0200*/  IADD3 R5, R5, c[0x0][0x0], RZ ;  /* 0x0000000005057a10 */ /* 0x000fc80007ffe0ff */
[----:B------:R-:W-:Y:S02]  /*0210*/  ISETP.GE.AND P0, PT, R5, c[0x0][0x180], PT ;  /* 0x0000600005007a0c */ /* 0x000fe40003f06270 */
[C---:B--2---:R-:W-:Y:S02]  /*0220*/  PRMT R14, R20.reuse, 0xbbb3, RZ ;  /* 0x0000bbb3140e7816 */ /* 0x044fe400000000ff */
[C---:B------:R-:W-:Y:S02]  /*0230*/  PRMT R15, R20.reuse, 0xaaa2, RZ ;  /* 0x0000aaa2140f7816 */ /* 0x040fe400000000ff */
[C---:B0-----:R-:W-:Y:S02]  /*0240*/  PRMT R16, R20.reuse, 0x9991, RZ ;  /* 0x0000999114107816 */ /* 0x041fe400000000ff */
[----:B------:R-:W-:Y:S01]  /*0250*/  PRMT R17, R20, 0x8880, RZ ;  /* 0x0000888014117816 */ /* 0x000fe200000000ff */
[----:B------:R-:W-:Y:S01]  /*0260*/  I2F.F16 R14, R14 ;  /* 0x0000000e000e7306 */ /* 0x000fe20000200c00 */
[----:B---3--:R-:W-:-:S02]  /*0270*/  PRMT R20, R13, 0xbbb3, RZ ;  /* 0x0000bbb30d147816 */ /* 0x008fc400000000ff */
[C---:B-1----:R-:W-:Y:S02]  /*0280*/  PRMT R19, R13.reuse, 0xaaa2, RZ ;  /* 0x0000aaa20d137816 */ /* 0x042fe400000000ff */
[C---:B------:R-:W-:Y:S02]  /*0290*/  PRMT R18, R13.reuse, 0x9991, RZ ;  /* 0x000099910d127816 */ /* 0x040fe400000000ff */
[----:B------:R-:W-:Y:S01]  /*02a0*/  PRMT R13, R13, 0x8880, RZ ;  /* 0x000088800d0d7816 */ /* 0x000fe200000000ff */
[----:B------:R-:W0:Y:S01]  /*02b0*/  I2F.F16 R15, R15 ;  /* 0x0000000f000f7306 */ /* 0x000e220000200c00 */
[----:B----4-:R-:W-:-:S07]  /*02c0*/  PRMT R11, R11, 0x5410, R10 ;  /* 0x000054100b0b7816 */ /* 0x010fce000000000a */
[----:B------:R-:W-:Y:S01]  /*02d0*/  I2F.F16 R20, R20 ;  /* 0x0000001400147306 */ /* 0x000fe20000200c00 */
[----:B-----5:R-:W-:-:S07]  /*02e0*/  PRMT R9, R12, 0x5410, R9 ;  /* 0x000054100c097816 */ /* 0x020fce0000000009 */
[----:B------:R-:W1:Y:S01]  /*02f0*/  I2F.F16 R19, R19 ;  /* 0x0000001300137306 */ /* 0x000e620000200c00 */
[----:B0-----:R-:W-:-:S05]  /*0300*/  PRMT R14, R15, 0x5410, R14 ;  /* 0x000054100f0e7816 */ /* 0x001fca000000000e */
[----:B------:R-:W-:Y:S02]  /*0310*/  HMUL2 R10, R11, R14 ;  /* 0x0000000e0b0a7232 */ /* 0x000fe40000000000 */
[----:B------:R-:W-:Y:S08]  /*0320*/  I2F.F16 R16, R16 ;  /* 0x0000001000107306 */ /* 0x000ff00000200c00 */
[----:B------:R-:W0:Y:S01]  /*0330*/  I2F.F16 R17, R17 ;  /* 0x0000001100117306 */ /* 0x000e220000200c00 */
[----:B-1----:R-:W-:-:S06]  /*0340*/  PRMT R20, R19, 0x5410, R20 ;  /* 0x0000541013147816 */ /* 0x002fcc0000000014 */
[----:B------:R-:W-:Y:S01]  /*0350*/  HFMA2.MMA R11, R11, R20, -RZ ;  /* 0x000000140b0b7235 */ /* 0x000fe200001000ff */
[----:B------:R-:W-:Y:S08]  /*0360*/  I2F.F16 R18, R18 ;  /* 0x0000001200127306 */ /* 0x000ff00000200c00 */
[----:B------:R-:W1:Y:S01]  /*0370*/  I2F.F16 R13, R13 ;  /* 0x0000000d000d7306 */ /* 0x000e620000200c00 */
[----:B0-----:R-:W-:-:S06]  /*0380*/  PRMT R17, R17, 0x5410, R16 ;  /* 0x0000541011117816 */ /* 0x001fcc0000000010 */
[----:B------:R-:W-:Y:S01]  /*0390*/  HFMA2.MMA R10, R9, R17, R10 ;  /* 0x00000011090a7235 */ /* 0x000fe2000000000a */
[----:B-1----:R-:W-:-:S09]  /*03a0*/  PRMT R18, R13, 0x5410, R18 ;  /* 0x000054100d127816 */ /* 0x002fd20000000012 */
[----:B------:R-:W-:Y:S02]  /*03b0*/  HADD2 R10, R10.H0_H0, R10.H1_H1 ;  /* 0x3000000a0a0a7230 */ /* 0x000fe40000000800 */
[----:B------:R-:W-:-:S03]  /*03c0*/  HFMA2 R11, R9, R18, R11 ;  /* 0x00000012090b7231 */ /* 0x000fc6000000000b */
[----:B------:R-:W-:Y:S02]  /*03d0*/  HADD2.F32 R10, -RZ, R10.H0_H0 ;  /* 0x2000000aff0a7230 */ /* 0x000fe40000004100 */
[----:B------:R-:W-:-:S03]  /*03e0*/  HADD2 R11, R11.H0_H0, R11.H1_H1 ;  /* 0x3000000b0b0b7230 */ /* 0x000fc60000000800 */
[----:B------:R-:W-:Y:S02]  /*03f0*/  FADD.FTZ R3, R10, R3 ;  /* 0x000000030a037221 */ /* 0x000fe40000010000 */
[----:B------:R-:W-:-:S05]  /*0400*/  HADD2.F32 R11, -RZ, R11.H0_H0 ;  /* 0x2000000bff0b7230 */ /* 0x000fca0000004100 */
[----:B------:R-:W-:Y:S01]  /*0410*/  FADD.FTZ R4, R11, R4 ;  /* 0x000000040b047221 */ /* 0x000fe20000010000 */
[----:B------:R-:W-:Y:S05]  /*0420*/  @!P0 BRA `(.L_x_79) ;  /* 0xfffffce000008947 */ /* 0x000fea000383ffff */
.L_x_78:
[----:B-1----:R-:W-:Y:S05]  /*0430*/  BSYNC B0 ;  /* 0x0000000000007941 */ /* 0x002fea0003800000 */
.L_x_77:
        /* <DEDUP_REMOVED lines=14> */
[----:B--2---:R-:W-:Y:S02]  /*0520*/  IMAD R5, R15, c[0x0][0x4], R6 ;  /* 0x000001000f057a24 */ /* 0x004fe400078e0206 */
[----:B-1----:R-:W-:Y:S01]  /*0530*/  FADD.FTZ R12, R11, R10 ;  /* 0x0000000a0b0c7221 */ /* 0x002fe20000010000 */
[----:B------:R-:W0:Y:S01]  /*0540*/  SHFL.BFLY PT, R7, R8, 0x2, 0x1f ;  /* 0x0c401f0008077f89 */ /* 0x000e2200000e0000 */
[----:B------:R-:W-:Y:S01]  /*0550*/  IMAD R6, R5, c[0x0][0x0], R0 ;  /* 0x0000000005067a24 */ /* 0x000fe200078e0200 */
[----:B------:R-:W-:-:S02]  /*0560*/  MOV R5, c[0x0][0x0] ;  /* 0x0000000000057a02 */ /* 0x000fc40000000f00 */
[----:B------:R-:W1:Y:S02]  /*0570*/  SHFL.BFLY PT, R13, R12, 0x2, 0x1f ;  /* 0x0c401f000c0d7f89 */ /* 0x000e6400000e0000 */
[----:B------:R-:W-:Y:S01]  /*0580*/  ISETP.NE.AND P0, PT, R6, RZ, PT ;  /* 0x000000ff0600720c */ /* 0x000fe20003f05270 */
[----:B0-----:R-:W-:Y:S02]  /*0590*/  FADD.FTZ R7, R8, R7 ;  /* 0x0000000708077221 */ /* 0x001fe40000010000 */
[----:B------:R-:W-:Y:S02]  /*05a0*/  IMAD.SHL.U32 R8, R6, 0x4, RZ ;  /* 0x0000000406087824 */ /* 0x000fe400078e00ff */
[----:B-1----:R-:W-:Y:S01]  /*05b0*/  FADD.FTZ R13, R12, R13 ;  /* 0x0000000d0c0d7221 */ /* 0x002fe20000010000 */
[----:B------:R-:W0:Y:S02]  /*05c0*/  SHFL.BFLY PT, R10, R7, 0x1, 0x1f ;  /* 0x0c201f00070a7f89 */ /* 0x000e2400000e0000 */
[----:B------:R-:W-:-:S02]  /*05d0*/  LEA R11, R5, R8, 0x2 ;  /* 0x00000008050b7211 */ /* 0x000fc400078e10ff */
        /* <DEDUP_REMOVED lines=8> */
[----:B------:R-:W-:Y:S01]  /*0660*/  HFMA2.MMA R3, -RZ, RZ, 0, 0 ;  /* 0x00000000ff037435 */ /* 0x000fe200000001ff */
[----:B------:R-:W-:-:S11]  /*0670*/  IMAD.MOV.U32 R4, RZ, RZ, RZ ;  /* 0x000000ffff047224 */ /* 0x000fd600078e00ff */
[----:B------:R-:W-:Y:S05]  /*0680*/  @!P0 BRA `(.L_x_81) ;  /* 0x00000cf000008947 */ /* 0x000fea0003800000 */
[----:B------:R-:W-:Y:S01]  /*0690*/  IADD3 R7, R5, -0x1, RZ ;  /* 0xffffffff05077810 */ /* 0x000fe20007ffe0ff */
[----:B------:R-:W-:Y:S01]  /*06a0*/  UMOV UR4, URZ ;  /* 0x0000003f00047c82 */ /* 0x000fe20008000000 */
[----:B------:R-:W-:Y:S02]  /*06b0*/  MOV R3, RZ ;  /* 0x000000ff00037202 */ /* 0x000fe40000000f00 */
[C---:B------:R-:W-:Y:S02]  /*06c0*/  ISETP.GE.U32.AND P2, PT, R7.reuse, 0x60, PT ;  /* 0x000000600700780c */ /* 0x040fe40003f46070 */
[----:B------:R-:W-:-:S04]  /*06d0*/  LEA.HI R6, R7, 0x1, RZ, 0x1b ;  /* 0x0000000107067811 */ /* 0x000fc800078fd8ff */
[----:B------:R-:W-:-:S07]  /*06e0*/  LOP3.LUT R6, R6, 0x3, RZ, 0xc0, !PT ;  /* 0x0000000306067812 */ /* 0x000fce00078ec0ff */
        /* <DEDUP_REMOVED lines=12> */
.L_x_85:
        /* <DEDUP_REMOVED lines=32> */
[----:B------:R-:W-:-:S04]  /*09b0*/  FADD.FTZ R4, R4, R13 ;  /* 0x0000000d04047221 */ /* 0x000fc80000010000 */
[----:B--2---:R-:W-:-:S04]  /*09c0*/  FADD.FTZ R4, R4, R17 ;  /* 0x0000001104047221 */ /* 0x004fc80000010000 */
[----:B---3--:R-:W-:-:S04]  /*09d0*/  FADD.FTZ R4, R4, R19 ;  /* 0x0000001304047221 */ /* 0x008fc80000010000 */
[----:B----4-:R-:W-:Y:S01]  /*09e0*/  FADD.FTZ R3, R4, R21 ;  /* 0x0000001504037221 */ /* 0x010fe20000010000 */
[----:B------:R-:W-:Y:S05]  /*09f0*/  @P1 BRA `(.L_x_85) ;  /* 0xfffffdb000001947 */ /* 0x000fea000383ffff */
.L_x_84:
        /* <DEDUP_REMOVED lines=23> */
.L_x_86:
[----:B------:R-:W-:-:S13]  /*0b70*/  ISETP.NE.OR P0, PT, R15, -0x1, P0 ;  /* 0xffffffff0f00780c */ /* 0x000fda0000705670 */
[----:B------:R-:W-:Y:S05]  /*0b80*/  @!P0 BRA `(.L_x_82) ;  /* 0x000000d000008947 */ /* 0x000fea0003800000 */
.L_x_83:
        /* <DEDUP_REMOVED lines=13> */
.L_x_82:
        /* <DEDUP_REMOVED lines=12> */
.L_x_87:
[----:B------:R-:W-:Y:S01]  /*0d20*/  UMOV UR4, URZ ;  /* 0x0000003f00047c82 */ /* 0x000fe20008000000 */
[----:B------:R-:W-:Y:S01]  /*0d30*/  IMAD.MOV.U32 R4, RZ, RZ, RZ ;  /* 0x000000ffff047224 */ /* 0x000fe200078e00ff */
[----:B------:R-:W-:Y:S05]  /*0d40*/  @!P2 BRA `(.L_x_88) ;  /* 0x000005600000a947 */ /* 0x000fea0003800000 */
[----:B------:R-:W-:Y:S01]  /*0d50*/  LEA.HI R7, R7, -R6, RZ, 0x1b ;  /* 0x8000000607077211 */ /* 0x000fe200078fd8ff */
[----:B------:R-:W-:Y:S01]  /*0d60*/  UMOV UR4, URZ ;  /* 0x0000003f00047c82 */ /* 0x000fe20008000000 */
[----:B------:R-:W-:Y:S01]  /*0d70*/  HFMA2.MMA R4, -RZ, RZ, 0, 0 ;  /* 0x00000000ff047435 */ /* 0x000fe200000001ff */
[----:B------:R-:W-:Y:S02]  /*0d80*/  LEA R5, R5, 0x100, 0x2 ;  /* 0x0000010005057811 */ /* 0x000fe400078e10ff */
[----:B------:R-:W-:-:S13]  /*0d90*/  ISETP.GT.AND P0, PT, R7, -0x1, PT ;  /* 0xffffffff0700780c */ /* 0x000fda0003f04270 */
[----:B------:R-:W-:Y:S05]  /*0da0*/  @!P0 BRA `(.L_x_89) ;  /* 0x0000043000008947 */ /* 0x000fea0003800000 */
[----:B------:R-:W-:Y:S02]  /*0db0*/  IADD3 R8, R7, 0x1, RZ ;  /* 0x0000000107087810 */ /* 0x000fe40007ffe0ff */
[----:B------:R-:W-:Y:S02]  /*0dc0*/  PLOP3.LUT P0, PT, PT, PT, PT, 0x80, 0x0 ;  /* 0x000000000000781c */ /* 0x000fe40003f0f070 */
[----:B------:R-:W-:-:S13]  /*0dd0*/  ISETP.GT.AND P2, PT, R8, 0xc, PT ;  /* 0x0000000c0800780c */ /* 0x000fda0003f44270 */
[----:B------:R-:W-:Y:S05]  /*0de0*/  @!P2 BRA `(.L_x_90) ;  /* 0x000002600000a947 */ /* 0x000fea0003800000 */
[----:B------:R-:W-:Y:S02]  /*0df0*/  PLOP3.LUT P0, PT, PT, PT, PT, 0x8, 0x0 ;  /* 0x000000000000781c */ /* 0x000fe40003f0e170 */
.L_x_91:
        /* <DEDUP_REMOVED lines=37> */
.L_x_90:
        /* <DEDUP_REMOVED lines=23> */
.L_x_92:
[----:B------:R-:W-:-:S13]  /*11c0*/  ISETP.NE.OR P0, PT, R7, -0x1, P0 ;  /* 0xffffffff0700780c */ /* 0x000fda0000705670 */
[----:B------:R-:W-:Y:S05]  /*11d0*/  @!P0 BRA `(.L_x_88) ;  /* 0x000000d000008947 */ /* 0x000fea0003800000 */
.L_x_89:
        /* <DEDUP_REMOVED lines=13> */
.L_x_88:
        /* <DEDUP_REMOVED lines=13> */
.L_x_81:
[----:B------:R-:W-:Y:S05]  /*1380*/  BSYNC B0 ;  /* 0x0000000000007941 */ /* 0x000fea0003800000 */
.L_x_80:
[----:B------:R-:W-:Y:S01]  /*1390*/  BAR.SYNC.DEFER_BLOCKING 0x0 ;  /* 0x0000000000007b1d */ /* 0x000fe20000010000 */
[----:B------:R-:W-:-:S13]  /*13a0*/  ISETP.NE.AND P0, PT, R0, RZ, PT ;  /* 0x000000ff0000720c */ /* 0x000fda0003f05270 */
[----:B------:R-:W-:Y:S05]  /*13b0*/  @P0 EXIT ;  /* 0x000000000000094d */ /* 0x000fea0003800000 */
[----:B------:R-:W-:-:S10]  /*13c0*/  HFMA2.MMA R7, -RZ, RZ, 0, 4.76837158203125e-07 ;  /* 0x00000008ff077435 */ /* 0x000fd400000001ff */
[----:B------:R-:W-:-:S05]  /*13d0*/  IMAD.WIDE R6, R2, R7, c[0x0][0x170] ;  /* 0x00005c0002067625 */ /* 0x000fca00078e0207 */
[----:B------:R-:W2:Y:S04]  /*13e0*/  LDG.E R5, [R6.64+0x4] ;  /* 0x0000040606057981 */ /* 0x000ea8000c1e1900 */
[----:B------:R-:W3:Y:S01]  /*13f0*/  LDG.E R0, [R6.64] ;  /* 0x0000000606007981 */ /* 0x000ee2000c1e1900 */
[----:B--2---:R-:W-:Y:S02]  /*1400*/  FMUL.FTZ R5, R5, R4 ;  /* 0x0000000405057220 */ /* 0x004fe40000410000 */
[----:B---3--:R-:W-:Y:S01]  /*1410*/  FMUL.FTZ R0, R0, R3 ;  /* 0x0000000300007220 */ /* 0x008fe20000410000 */
[----:B------:R-:W-:-:S04]  /*1420*/  MOV R3, 0x4 ;  /* 0x0000000400037802 */ /* 0x000fc80000000f00 */
[----:B------:R-:W-:Y:S01]  /*1430*/  F2FP.PACK_AB R0, R5, R0 ;  /* 0x000000000500723e */ /* 0x000fe200000000ff */
[----:B------:R-:W-:-:S03]  /*1440*/  IMAD.WIDE R2, R2, R3, c[0x0][0x178] ;  /* 0x00005e0002027625 */ /* 0x000fc600078e0203 */
[----:B------:R-:W-:Y:S02]  /*1450*/  PRMT R4, R0, 0x7632, R4 ;  /* 0x0000763200047816 */ /* 0x000fe40000000004 */
[----:B------:R-:W-:Y:S04]  /*1460*/  STG.E.U16 [R2.64], R0 ;  /* 0x0000000002007986 */ /* 0x000fe8000c101506 */
[----:B------:R-:W-:Y:S01]  /*1470*/  STG.E.U16 [R2.64+0x2], R4 ;  /* 0x0000020402007986 */ /* 0x000fe2000c101506 */
[----:B------:R-:W-:Y:S05]  /*1480*/  EXIT ;  /* 0x000000000000794d */ /* 0x000fea0003800000 */
.L_x_93:
        /* <DEDUP_REMOVED lines=15> */
.L_x_97:


//--------------------- .nv.global.init           --------------------------
	.section	.nv.global.init,"aw",@progbits
	.align	4
.nv.global.init:
	.type		mrg32k3aM1SubSeq,@object
	.size		mrg32k3aM1SubSeq,(mrg32k3aM2SubSeq - mrg32k3aM1SubSeq)
mrg32k3aM1SubSeq:
        /*0000*/ 	.byte	0x0b, 0xcc, 0xee, 0x04, 0x73, 0x29, 0x8b, 0x6f, 0xf6, 0x53, 0x03, 0xf6, 0x23, 0xf6, 0xea, 0xda
        /* <DEDUP_REMOVED lines=125> */
	.type		mrg32k3aM2SubSeq,@object
	.size		mrg32k3aM2SubSeq,(mrg32k3aM1 - mrg32k3aM2SubSeq)
mrg32k3aM2SubSeq:
        /* <DEDUP_REMOVED lines=126> */
	.type		mrg32k3aM1,@object
	.size		mrg32k3aM1,(mrg32k3aM1Seq - mrg32k3aM1)
mrg32k3aM1:
        /* <DEDUP_REMOVED lines=144> */
	.type		mrg32k3aM1Seq,@object
	.size		mrg32k3aM1Seq,(mrg32k3aM2 - mrg32k3aM1Seq)
mrg32k3aM1Seq:
        /* <DEDUP_REMOVED lines=144> */
	.type		mrg32k3aM2,@object
	.size		mrg32k3aM2,(mrg32k3aM2Seq - mrg32k3aM2)
mrg32k3aM2:
        /* <DEDUP_REMOVED lines=144> */
	.type		mrg32k3aM2Seq,@object
	.size		mrg32k3aM2Seq,(precalc_xorwow_matrix - mrg32k3aM2Seq)
mrg32k3aM2Seq:
        /* <DEDUP_REMOVED lines=144> */
	.type		precalc_xorwow_matrix,@object
	.size		precalc_xorwow_matrix,(precalc_xorwow_offset_matrix - precalc_xorwow_matrix)
precalc_xorwow_matrix:
        /* <DEDUP_REMOVED lines=6400> */
	.type		precalc_xorwow_offset_matrix,@object
	.size		precalc_xorwow_offset_matrix,(.L_1 - precalc_xorwow_offset_matrix)
precalc_xorwow_offset_matrix:
        /* <DEDUP_REMOVED lines=6400> */
.L_1:


//--------------------- .nv.shared._ZN17fastertransformer37int8WeightPerChannelLdkMultiplicationILi2ELi2EEEvPK5char4PK6float4PKfPvi --------------------------
	.section	.nv.shared._ZN17fastertransformer37int8WeightPerChannelLdkMultiplicationILi2ELi2EEEvPK5char4PK6float4PKfPvi,"aw",@nobits
	.sectionflags	@""
	.align	16


//--------------------- .nv.global                --------------------------
	.section	.nv.global,"aw",@nobits
.nv.global:
	.type		_ZN67_INTERNAL_db7f6010_31_matrix_vector_multiplication_cu_d71c890f_32744cuda3std6ranges3__45__cpo9iter_moveE,@object
	.size		_ZN67_INTERNAL_db7f6010_31_matrix_vector_multiplication_cu_d71c890f_32744cuda3std6ranges3__45__cpo9iter_moveE,(_ZN67_INTERNAL_db7f6010_31_matrix_vector_multiplication_cu_d71c890f_32744cuda3std3__469_GLOBAL__N__db7f6010_31_matrix_vector_multiplication_cu_d71c890f_32746ignoreE - _ZN67_INTERNAL_db7f6010_31_matrix_vector_multiplication_cu_d71c890f_32744cuda3std6ranges3__45__cpo9iter_moveE)
_ZN67_INTERNAL_db7f6010_31_matrix_vector_multiplication_cu_d71c890f_32744cuda3std6ranges3__45__cpo9iter_moveE:
	.zero		1
	.type		_ZN67_INTERNAL_db7f6010_31_matrix_vector_multiplication_cu_d71c890f_32744cuda3std3__469_GLOBAL__N__db7f6010_31_matrix_vector_multiplication_cu_d71c890f_32746ignoreE,@object
	.size		_ZN67_INTERNAL_db7f6010_31_matrix_vector_multiplication_cu_d71c890f_32744cuda3std3__469_GLOBAL__N__db7f6010_31_matrix_vector_multiplication_cu_d71c890f_32746ignoreE,(_ZN67_INTERNAL_db7f6010_31_matrix_vector_multiplication_cu_d71c890f_32744cuda3std3__45__cpo4cendE - _ZN67_INTERNAL_db7f6010_31_matrix_vector_multiplication_cu_d71c890f_32744cuda3std3__469_GLOBAL__N__db7f6010_31_matrix_vector_multiplication_cu_d71c890f_32746ignoreE)
_ZN67_INTERNAL_db7f6010_31_matrix_vector_multiplication_cu_d71c890f_32744cuda3std3__469_GLOBAL__N__db7f6010_31_matrix_vector_multiplication_cu_d71c890f_32746ignoreE:
	.zero		1
	.type		_ZN67_INTERNAL_db7f6010_31_matrix_vector_multiplication_cu_d71c890f_32744cuda3std3__45__cpo4cendE,@object
	.size		_ZN67_INTERNAL_db7f6010_31_matrix_vector_multiplication_cu_d71c890f_32744cuda3std3__45__cpo4cendE,(_ZN67_INTERNAL_db7f6010_31_matrix_vector_multiplication_cu_d71c890f_32744cuda3std3__45__cpo3endE - _ZN67_INTERNAL_db7f6010_31_matrix_vector_multiplication_cu_d71c890f_32744cuda3std3__45__cpo4cendE)
_ZN67_INTERNAL_db7f6010_31_matrix_vector_multiplication_cu_d71c890f_32744cuda3std3__45__cpo4cendE:
	.zero		1
	.type		_ZN67_INTERNAL_db7f6010_31_matrix_vector_multiplication_cu_d71c890f_32744cuda3std3__45__cpo3endE,@object
	.size		_ZN67_INTERNAL_db7f6010_31_matrix_vector_multiplication_cu_d71c890f_32744cuda3std3__45__cpo3endE,(_ZN67_INTERNAL_db7f6010_31_matrix_vector_multiplication_cu_d71c890f_32744cuda3std3__48in_placeE - _ZN67_INTERNAL_db7f6010_31_matrix_vector_multiplication_cu_d71c890f_32744cuda3std3__45__cpo3endE)
_ZN67_INTERNAL_db7f6010_31_matrix_vector_multiplication_cu_d71c890f_32744cuda3std3__45__cpo3endE:
	.zero		1
	.type		_ZN67_INTERNAL_db7f6010_31_matrix_vector_multiplication_cu_d71c890f_32744cuda3std3__48in_placeE,@object
	.size		_ZN67_INTERNAL_db7f6010_31_matrix_vector_multiplication_cu_d71c890f_32744cuda3std3__48in_placeE,(_ZN67_INTERNAL_db7f6010_31_matrix_vector_multiplication_cu_d71c890f_32744cuda3std6ranges3__45__cpo7advanceE - _ZN67_INTERNAL_db7f6010_31_matrix_vector_multiplication_cu_d71c890f_32744cuda3std3__48in_placeE)
_ZN67_INTERNAL_db7f6010_31_matrix_vector_multiplication_cu_d71c890f_32744cuda3std3__48in_placeE:
	.zero		1
	.type		_ZN67_INTERNAL_db7f6010_31_matrix_vector_multiplication_cu_d71c890f_32744cuda3std6ranges3__45__cpo7advanceE,@object
	.size		_ZN67_INTERNAL_db7f6010_31_matrix_vector_multiplication_cu_d71c890f_32744cuda3std6ranges3__45__cpo7advanceE,(_ZN67_INTERNAL_db7f6010_31_matrix_vector_multiplication_cu_d71c890f_32744cuda3std3__45__cpo5beginE - _ZN67_INTERNAL_db7f6010_31_matrix_vector_multiplication_cu_d71c890f_32744cuda3std6ranges3__45__cpo7advanceE)
_ZN67_INTERNAL_db7f6010_31_matrix_vector_multiplication_cu_d71c890f_32744cuda3std6ranges3__45__cpo7advanceE:
	.zero		1
	.type		_ZN67_INTERNAL_db7f6010_31_matrix_vector_multiplication_cu_d71c890f_32744cuda3std3__45__cpo5beginE,@object
	.size		_ZN67_INTERNAL_db7f6010_31_matrix_vector_multiplication_cu_d71c890f_32744cuda3std3__45__cpo5beginE,(_ZN67_INTERNAL_db7f6010_31_matrix_vector_multiplication_cu_d71c890f_32744cuda3std3__419piecewise_constructE - _ZN67_INTERNAL_db7f6010_31_matrix_vector_multiplication_cu_d71c890f_32744cuda3std3__45__cpo5beginE)
_ZN67_INTERNAL_db7f6010_31_matrix_vector_multiplication_cu_d71c890f_32744cuda3std3__45__cpo5beginE:
	.zero		1
	.type		_ZN67_INTERNAL_db7f6010_31_matrix_vector_multiplication_cu_d71c890f_32744cuda3std3__419piecewise_constructE,@object
	.size		_ZN67_INTERNAL_db7f6010_31_matrix_vector_multiplication_cu_d71c890f_32744cuda3std3__419piecewise_constructE,(_ZN67_INTERNAL_db7f6010_31_matrix_vector_multiplication_cu_d71c890f_32744cuda3std3__45__cpo6cbeginE - _ZN67_INTERNAL_db7f6010_31_matrix_vector_multiplication_cu_d71c890f_32744cuda3std3__419piecewise_constructE)
_ZN67_INTERNAL_db7f6010_31_matrix_vector_multiplication_cu_d71c890f_32744cuda3std3__419piecewise_constructE:
	.zero		1
	.type		_ZN67_INTERNAL_db7f6010_31_matrix_vector_multiplication_cu_d71c890f_32744cuda3std3__45__cpo6cbeginE,@object
	.size		_ZN67_INTERNAL_db7f6010_31_matrix_vector_multiplication_cu_d71c890f_32744cuda3std3__45__cpo6cbeginE,(_ZN67_INTERNAL_db7f6010_31_matrix_vector_multiplication_cu_d71c890f_32744cuda3std6ranges3__45__cpo4swapE - _ZN67_INTERNAL_db7f6010_31_matrix_vector_multiplication_cu_d71c890f_32744cuda3std3__45__cpo6cbeginE)
_ZN67_INTERNAL_db7f6010_31_matrix_vector_multiplication_cu_d71c890f_32744cuda3std3__45__cpo6cbeginE:
	.zero		1
	.type		_ZN67_INTERNAL_db7f6010_31_matrix_vector_multiplication_cu_d71c890f_32744cuda3std6ranges3__45__cpo4swapE,@object
	.size		_ZN67_INTERNAL_db7f6010_31_matrix_vector_multiplication_cu_d71c890f_32744cuda3std6ranges3__45__cpo4swapE,(.L_16 - _ZN67_INTERNAL_db7f6010_31_matrix_vector_multiplication_cu_d71c890f_32744cuda3std6ranges3__45__cpo4swapE)
_ZN67_INTERNAL_db7f6010_31_matrix_vector_multiplication_cu_d71c890f_32744cuda3std6ranges3__45__cpo4swapE:
	.zero		1
.L_16:


//--------------------- .nv.shared._ZN17fastertransformer37int8WeightPerChannelLdkMultiplicationILi2ELi2EEEvPK5char4PKNS_5half4EPKfPvi --------------------------
	.section	.nv.shared._ZN17fastertransformer37int8WeightPerChannelLdkMultiplicationILi2ELi2EEEvPK5char4PKNS_5half4EPKfPvi,"aw",@nobits
	.sectionflags	@""
	.align	16


//--------------------- .nv.shared._ZN17fastertransformer37int8WeightPerChannelLdkMultiplicationILi1ELi2EEEvPK5char4PK6float4PKfPvi --------------------------
	.section	.nv.shared._ZN17fastertransformer37int8WeightPerChannelLdkMultiplicationILi1ELi2EEEvPK5char4PK6float4PKfPvi,"aw",@nobits
	.sectionflags	@""
	.align	16


//--------------------- .nv.shared._ZN17fastertransformer37int8WeightPerChannelLdkMultiplicationILi1ELi2EEEvPK5char4PKNS_5half4EPKfPvi --------------------------
	.section	.nv.shared._ZN17fastertransformer37int8WeightPerChannelLdkMultiplicationILi1ELi2EEEvPK5char4PKNS_5half4EPKfPvi,"aw",@nobits
	.sectionflags	@""
	.align	16
